	.target	sm_100a

	.elftype	@"ET_EXEC"


//--------------------- .note.nv.tkinfo           --------------------------
	.section	.note.nv.tkinfo,"",@"SHT_NOTE"
	.sectionflags	@"SHF_NOTE_NV_TKINFO"
	.tkinfo
        /*0018*/ 	.word	0x00000002
        /*0030*/ 	.string	""
        /*0030*/ 	.string	"ptxas"
        /*0030*/ 	.string	"Cuda compilation tools, release 13.0, V13.0.88"
        /*0030*/ 	.string	"Build cuda_13.0.r13.0/compiler.36424714_0"
        /*0030*/ 	.string	"-arch sm_100a -m 64 "



//--------------------- .note.nv.cuinfo           --------------------------
	.section	.note.nv.cuinfo,"",@"SHT_NOTE"
	.sectionflags	@"SHF_NOTE_NV_CUINFO"
        /*0018*/ 	.short	0x0002
        /*001a*/ 	.short	0x0064
        /*001c*/ 	.short	0x0082
	.zero		2


//--------------------- .nv.info                  --------------------------
	.section	.nv.info,"",@"SHT_CUDA_INFO"
	.align	4


	//----- nvinfo : EIATTR_REGCOUNT
	.align		4
        /*0000*/ 	.byte	0x04, 0x2f
        /*0002*/ 	.short	(.L_19 - .L_18)
	.align		4
.L_18:
        /*0004*/ 	.word	index@(_ZN7cutlass13device_kernelINS_4gemm6kernel13GemmUniversalIN4cute5tupleIJiiiiEEENS1_10collective13CollectiveMmaINS1_35MainloopSm100TmaUmmaWarpSpecializedILi2ELi2ELi4ENS5_IJNS4_1CILi2EEENSA_ILi1EEESC_EEEEENS5_IJNSA_ILi64EEENSA_ILi224EEENSA_ILi128EEEEEENS_10bfloat16_tENS5_IJlSC_lEEESJ_SK_NS4_8TiledMMAINS4_8MMA_AtomIJNS4_20SM100_MMA_F16BF16_SSISJ_SJ_fLi64ELi224ELNS4_4UMMA5MajorE0ELSP_0ELNSO_7ScaleInE0ELSQ_0EEEEEENS4_6LayoutINS5_IJSC_SC_SC_EEENS5_IJNSA_ILi0EEESV_SV_EEEEENS5_IJNS4_10UnderscoreESY_SY_EEEEENS4_13SM90_TMA_LOADENS4_14ComposedLayoutINS4_7SwizzleILi3ELi4ELi3EEENS4_18smem_ptr_flag_bitsILi16EEENST_INS5_IJNSA_ILi8EEESF_EEENS5_IJSF_SC_EEEEEEEvNS4_8identityENS4_23SM90_TMA_LOAD_MULTICASTES1B_vS1C_EENS_8epilogue10collective18CollectiveEpilogueINS1F_23Sm100TmaWarpSpecializedILi2ELi1ELi112ELb1ELb0EEEJSI_NS5_IJNST_ISF_SC_EENST_ISG_SC_EEEEESJ_SK_SJ_SK_NS1F_6fusion15FusionCallbacksIS1J_NS1N_17LinearCombinationISJ_fSJ_fLNS_15FloatRoundStyleE2EEESI_S1M_JEEENS4_5SM1004TMEM4LOAD26SM100_TMEM_LOAD_16dp256b4xES11_NS12_INS13_ILi2ELi4ELi3EEES16_NST_INS5_IJS17_NSA_ILi32EEEEEENS5_IJS1Y_SC_EEEEEEENS4_17SM75_U32x4_LDSM_NENS4_14SM90_TMA_STOREES22_NS4_17SM90_U32x4_STSM_NENS4_39AutoVectorizingCopyWithAssumedAlignmentILi128EEEEEEvvEEEEvNT_6ParamsE)
        /*0008*/ 	.word	0x000000ff


	//----- nvinfo : EIATTR_FRAME_SIZE
	.align		4
.L_19:
        /*000c*/ 	.byte	0x04, 0x11
        /*000e*/ 	.short	(.L_21 - .L_20)
	.align		4
.L_20:
        /*0010*/ 	.word	index@($__internal_2_$__cuda_sm10x_tcgen05_guardrail_trap_unallocated_columns_being_dealloced)
        /*0014*/ 	.word	0x00000000


	//----- nvinfo : EIATTR_FRAME_SIZE
	.align		4
.L_21:
        /*0018*/ 	.byte	0x04, 0x11
        /*001a*/ 	.short	(.L_23 - .L_22)
	.align		4
.L_22:
        /*001c*/ 	.word	index@($__internal_1_$__cuda_sm10x_tcgen05_guardrail_trap_phase_invalid_during_alloc)
        /*0020*/ 	.word	0x00000000


	//----- nvinfo : EIATTR_FRAME_SIZE
	.align		4
.L_23:
        /*0024*/ 	.byte	0x04, 0x11
        /*0026*/ 	.short	(.L_25 - .L_24)
	.align		4
.L_24:
        /*0028*/ 	.word	index@($__internal_0_$__cuda_sm10x_tcgen05_guardrail_trap_col_being_dealloced_not_returned_by_alloc)
        /*002c*/ 	.word	0x00000000


	//----- nvinfo : EIATTR_FRAME_SIZE
	.align		4
.L_25:
        /*0030*/ 	.byte	0x04, 0x11
        /*0032*/ 	.short	(.L_27 - .L_26)
	.align		4
.L_26:
        /*0034*/ 	.word	index@(_ZN7cutlass13device_kernelINS_4gemm6kernel13GemmUniversalIN4cute5tupleIJiiiiEEENS1_10collective13CollectiveMmaINS1_35MainloopSm100TmaUmmaWarpSpecializedILi2ELi2ELi4ENS5_IJNS4_1CILi2EEENSA_ILi1EEESC_EEEEENS5_IJNSA_ILi64EEENSA_ILi224EEENSA_ILi128EEEEEENS_10bfloat16_tENS5_IJlSC_lEEESJ_SK_NS4_8TiledMMAINS4_8MMA_AtomIJNS4_20SM100_MMA_F16BF16_SSISJ_SJ_fLi64ELi224ELNS4_4UMMA5MajorE0ELSP_0ELNSO_7ScaleInE0ELSQ_0EEEEEENS4_6LayoutINS5_IJSC_SC_SC_EEENS5_IJNSA_ILi0EEESV_SV_EEEEENS5_IJNS4_10UnderscoreESY_SY_EEEEENS4_13SM90_TMA_LOADENS4_14ComposedLayoutINS4_7SwizzleILi3ELi4ELi3EEENS4_18smem_ptr_flag_bitsILi16EEENST_INS5_IJNSA_ILi8EEESF_EEENS5_IJSF_SC_EEEEEEEvNS4_8identityENS4_23SM90_TMA_LOAD_MULTICASTES1B_vS1C_EENS_8epilogue10collective18CollectiveEpilogueINS1F_23Sm100TmaWarpSpecializedILi2ELi1ELi112ELb1ELb0EEEJSI_NS5_IJNST_ISF_SC_EENST_ISG_SC_EEEEESJ_SK_SJ_SK_NS1F_6fusion15FusionCallbacksIS1J_NS1N_17LinearCombinationISJ_fSJ_fLNS_15FloatRoundStyleE2EEESI_S1M_JEEENS4_5SM1004TMEM4LOAD26SM100_TMEM_LOAD_16dp256b4xES11_NS12_INS13_ILi2ELi4ELi3EEES16_NST_INS5_IJS17_NSA_ILi32EEEEEENS5_IJS1Y_SC_EEEEEEENS4_17SM75_U32x4_LDSM_NENS4_14SM90_TMA_STOREES22_NS4_17SM90_U32x4_STSM_NENS4_39AutoVectorizingCopyWithAssumedAlignmentILi128EEEEEEvvEEEEvNT_6ParamsE)
        /*0038*/ 	.word	0x00000000


	//----- nvinfo : EIATTR_MIN_STACK_SIZE
	.align		4
.L_27:
        /*003c*/ 	.byte	0x04, 0x12
        /*003e*/ 	.short	(.L_29 - .L_28)
	.align		4
.L_28:
        /*0040*/ 	.word	index@(_ZN7cutlass13device_kernelINS_4gemm6kernel13GemmUniversalIN4cute5tupleIJiiiiEEENS1_10collective13CollectiveMmaINS1_35MainloopSm100TmaUmmaWarpSpecializedILi2ELi2ELi4ENS5_IJNS4_1CILi2EEENSA_ILi1EEESC_EEEEENS5_IJNSA_ILi64EEENSA_ILi224EEENSA_ILi128EEEEEENS_10bfloat16_tENS5_IJlSC_lEEESJ_SK_NS4_8TiledMMAINS4_8MMA_AtomIJNS4_20SM100_MMA_F16BF16_SSISJ_SJ_fLi64ELi224ELNS4_4UMMA5MajorE0ELSP_0ELNSO_7ScaleInE0ELSQ_0EEEEEENS4_6LayoutINS5_IJSC_SC_SC_EEENS5_IJNSA_ILi0EEESV_SV_EEEEENS5_IJNS4_10UnderscoreESY_SY_EEEEENS4_13SM90_TMA_LOADENS4_14ComposedLayoutINS4_7SwizzleILi3ELi4ELi3EEENS4_18smem_ptr_flag_bitsILi16EEENST_INS5_IJNSA_ILi8EEESF_EEENS5_IJSF_SC_EEEEEEEvNS4_8identityENS4_23SM90_TMA_LOAD_MULTICASTES1B_vS1C_EENS_8epilogue10collective18CollectiveEpilogueINS1F_23Sm100TmaWarpSpecializedILi2ELi1ELi112ELb1ELb0EEEJSI_NS5_IJNST_ISF_SC_EENST_ISG_SC_EEEEESJ_SK_SJ_SK_NS1F_6fusion15FusionCallbacksIS1J_NS1N_17LinearCombinationISJ_fSJ_fLNS_15FloatRoundStyleE2EEESI_S1M_JEEENS4_5SM1004TMEM4LOAD26SM100_TMEM_LOAD_16dp256b4xES11_NS12_INS13_ILi2ELi4ELi3EEES16_NST_INS5_IJS17_NSA_ILi32EEEEEENS5_IJS1Y_SC_EEEEEEENS4_17SM75_U32x4_LDSM_NENS4_14SM90_TMA_STOREES22_NS4_17SM90_U32x4_STSM_NENS4_39AutoVectorizingCopyWithAssumedAlignmentILi128EEEEEEvvEEEEvNT_6ParamsE)
        /*0044*/ 	.word	0x00000000
.L_29:


//--------------------- .nv.compat                --------------------------
	.section	.nv.compat,"",@"SHT_CUDA_COMPAT_INFO"
	.align	4
        /*0000*/ 	.byte	0x02, 0x09, 0x01, 0x00, 0x02, 0x02, 0x02, 0x00, 0x02, 0x05, 0x05, 0x00, 0x03, 0x07, 0x01, 0x01
        /*0010*/ 	.byte	0x02, 0x03, 0x01, 0x00, 0x02, 0x06, 0x01, 0x00, 0x04, 0x0b, 0x08, 0x00, 0x09, 0x00, 0x00, 0x00
        /*0020*/ 	.byte	0x00, 0x00, 0x00, 0x00


//--------------------- .nv.info._ZN7cutlass13device_kernelINS_4gemm6kernel13GemmUniversalIN4cute5tupleIJiiiiEEENS1_10collective13CollectiveMmaINS1_35MainloopSm100TmaUmmaWarpSpecializedILi2ELi2ELi4ENS5_IJNS4_1CILi2EEENSA_ILi1EEESC_EEEEENS5_IJNSA_ILi64EEENSA_ILi224EEENSA_ILi128EEEEEENS_10bfloat16_tENS5_IJlSC_lEEESJ_SK_NS4_8TiledMMAINS4_8MMA_AtomIJNS4_20SM100_MMA_F16BF16_SSISJ_SJ_fLi64ELi224ELNS4_4UMMA5MajorE0ELSP_0ELNSO_7ScaleInE0ELSQ_0EEEEEENS4_6LayoutINS5_IJSC_SC_SC_EEENS5_IJNSA_ILi0EEESV_SV_EEEEENS5_IJNS4_10UnderscoreESY_SY_EEEEENS4_13SM90_TMA_LOADENS4_14ComposedLayoutINS4_7SwizzleILi3ELi4ELi3EEENS4_18smem_ptr_flag_bitsILi16EEENST_INS5_IJNSA_ILi8EEESF_EEENS5_IJSF_SC_EEEEEEEvNS4_8identityENS4_23SM90_TMA_LOAD_MULTICASTES1B_vS1C_EENS_8epilogue10collective18CollectiveEpilogueINS1F_23Sm100TmaWarpSpecializedILi2ELi1ELi112ELb1ELb0EEEJSI_NS5_IJNST_ISF_SC_EENST_ISG_SC_EEEEESJ_SK_SJ_SK_NS1F_6fusion15FusionCallbacksIS1J_NS1N_17LinearCombinationISJ_fSJ_fLNS_15FloatRoundStyleE2EEESI_S1M_JEEENS4_5SM1004TMEM4LOAD26SM100_TMEM_LOAD_16dp256b4xES11_NS12_INS13_ILi2ELi4ELi3EEES16_NST_INS5_IJS17_NSA_ILi32EEEEEENS5_IJS1Y_SC_EEEEEEENS4_17SM75_U32x4_LDSM_NENS4_14SM90_TMA_STOREES22_NS4_17SM90_U32x4_STSM_NENS4_39AutoVectorizingCopyWithAssumedAlignmentILi128EEEEEEvvEEEEvNT_6ParamsE --------------------------
	.section	.nv.info._ZN7cutlass13device_kernelINS_4gemm6kernel13GemmUniversalIN4cute5tupleIJiiiiEEENS1_10collective13CollectiveMmaINS1_35MainloopSm100TmaUmmaWarpSpecializedILi2ELi2ELi4ENS5_IJNS4_1CILi2EEENSA_ILi1EEESC_EEEEENS5_IJNSA_ILi64EEENSA_ILi224EEENSA_ILi128EEEEEENS_10bfloat16_tENS5_IJlSC_lEEESJ_SK_NS4_8TiledMMAINS4_8MMA_AtomIJNS4_20SM100_MMA_F16BF16_SSISJ_SJ_fLi64ELi224ELNS4_4UMMA5MajorE0ELSP_0ELNSO_7ScaleInE0ELSQ_0EEEEEENS4_6LayoutINS5_IJSC_SC_SC_EEENS5_IJNSA_ILi0EEESV_SV_EEEEENS5_IJNS4_10UnderscoreESY_SY_EEEEENS4_13SM90_TMA_LOADENS4_14ComposedLayoutINS4_7SwizzleILi3ELi4ELi3EEENS4_18smem_ptr_flag_bitsILi16EEENST_INS5_IJNSA_ILi8EEESF_EEENS5_IJSF_SC_EEEEEEEvNS4_8identityENS4_23SM90_TMA_LOAD_MULTICASTES1B_vS1C_EENS_8epilogue10collective18CollectiveEpilogueINS1F_23Sm100TmaWarpSpecializedILi2ELi1ELi112ELb1ELb0EEEJSI_NS5_IJNST_ISF_SC_EENST_ISG_SC_EEEEESJ_SK_SJ_SK_NS1F_6fusion15FusionCallbacksIS1J_NS1N_17LinearCombinationISJ_fSJ_fLNS_15FloatRoundStyleE2EEESI_S1M_JEEENS4_5SM1004TMEM4LOAD26SM100_TMEM_LOAD_16dp256b4xES11_NS12_INS13_ILi2ELi4ELi3EEES16_NST_INS5_IJS17_NSA_ILi32EEEEEENS5_IJS1Y_SC_EEEEEEENS4_17SM75_U32x4_LDSM_NENS4_14SM90_TMA_STOREES22_NS4_17SM90_U32x4_STSM_NENS4_39AutoVectorizingCopyWithAssumedAlignmentILi128EEEEEEvvEEEEvNT_6ParamsE,"",@"SHT_CUDA_INFO"
	.sectionflags	@""
	.align	4


	//----- nvinfo : EIATTR_CUDA_API_VERSION
	.align		4
        /*0000*/ 	.byte	0x04, 0x37
        /*0002*/ 	.short	(.L_31 - .L_30)
.L_30:
        /*0004*/ 	.word	0x00000082


	//----- nvinfo : EIATTR_KPARAM_INFO
	.align		4
.L_31:
        /*0008*/ 	.byte	0x04, 0x17
        /*000a*/ 	.short	(.L_33 - .L_32)
.L_32:
        /*000c*/ 	.word	0x00000000
        /*0010*/ 	.short	0x0000
        /*0012*/ 	.short	0x0000
        /*0014*/ 	.byte	0x00, 0xf0, 0x01, 0x20


	//----- nvinfo : EIATTR_AT_ENTRY_FRAGMENTS
	.align		4
.L_33:
        /*0018*/ 	.byte	0x04, 0x4f
        /*001a*/ 	.short	(.L_35 - .L_34)


	//   ....[0]....
.L_34:
        /*001c*/ 	.word	0x00000006


	//----- nvinfo : EIATTR_RESERVED_SMEM_USED
	.align		4
.L_35:
        /*0020*/ 	.byte	0x01, 0x41
	.zero		2


	//----- nvinfo : EIATTR_SPARSE_MMA_MASK
	.align		4
        /*0024*/ 	.byte	0x03, 0x50
        /*0026*/ 	.short	0x0000


	//----- nvinfo : EIATTR_TCGEN05_1CTA_USED
	.align		4
        /*0028*/ 	.byte	0x01, 0x51
	.zero		2


	//----- nvinfo : EIATTR_MAXREG_COUNT
	.align		4
        /*002c*/ 	.byte	0x03, 0x1b
        /*002e*/ 	.short	0x00ff


	//----- nvinfo : EIATTR_NUM_BARRIERS
	.align		4
        /*0030*/ 	.byte	0x02, 0x4c
        /*0032*/ 	.byte	0x07
	.zero		1


	//----- nvinfo : EIATTR_EXTERNS
	.align		4
        /*0034*/ 	.byte	0x04, 0x0f
        /*0036*/ 	.short	(.L_37 - .L_36)


	//   ....[0]....
	.align		4
.L_36:
        /*0038*/ 	.word	index@(__assertfail)


	//----- nvinfo : EIATTR_MERCURY_ISA_VERSION
	.align		4
.L_37:
        /*003c*/ 	.byte	0x03, 0x5f
        /*003e*/ 	.short	0x0101


	//----- nvinfo : EIATTR_INT_WARP_WIDE_INSTR_OFFSETS
	.align		4
        /*0040*/ 	.byte	0x04, 0x31
        /*0042*/ 	.short	(.L_39 - .L_38)


	//   ....[0]....
.L_38:
        /*0044*/ 	.word	0x00003e00


	//   ....[1]....
        /*0048*/ 	.word	0x00003e20


	//   ....[2]....
        /*004c*/ 	.word	0x00003e50


	//   ....[3]....
        /*0050*/ 	.word	0x00004a60


	//   ....[4]....
        /*0054*/ 	.word	0x00004a70


	//   ....[5]....
        /*0058*/ 	.word	0x00004c30


	//   ....[6]....
        /*005c*/ 	.word	0x00004c50


	//   ....[7]....
        /*0060*/ 	.word	0x00004c70


	//   ....[8]....
        /*0064*/ 	.word	0x00004c90


	//   ....[9]....
        /*0068*/ 	.word	0x00004d30


	//   ....[10]....
        /*006c*/ 	.word	0x00004d90


	//----- nvinfo : EIATTR_COOP_GROUP_MASK_REGIDS
	.align		4
.L_39:
        /*0070*/ 	.byte	0x04, 0x29
        /*0072*/ 	.short	(.L_41 - .L_40)


	//   ....[0]....
.L_40:
        /*0074*/ 	.word	0xffffffff


	//   ....[1]....
        /*0078*/ 	.word	0xffffffff


	//   ....[2]....
        /*007c*/ 	.word	0xffffffff


	//   ....[3]....
        /*0080*/ 	.word	0xffffffff


	//   ....[4]....
        /*0084*/ 	.word	0xffffffff


	//   ....[5]....
        /*0088*/ 	.word	0xffffffff


	//   ....[6]....
        /*008c*/ 	.word	0xffffffff


	//   ....[7]....
        /*0090*/ 	.word	0xffffffff


	//   ....[8]....
        /*0094*/ 	.word	0xffffffff


	//   ....[9]....
        /*0098*/ 	.word	0xffffffff


	//   ....[10]....
        /*009c*/ 	.word	0xffffffff


	//   ....[11]....
        /*00a0*/ 	.word	0xffffffff


	//   ....[12]....
        /*00a4*/ 	.word	0xffffffff


	//   ....[13]....
        /*00a8*/ 	.word	0xffffffff


	//----- nvinfo : EIATTR_COOP_GROUP_INSTR_OFFSETS
	.align		4
.L_41:
        /*00ac*/ 	.byte	0x04, 0x28
        /*00ae*/ 	.short	(.L_43 - .L_42)


	//   ....[0]....
.L_42:
        /*00b0*/ 	.word	0x00000080


	//   ....[1]....
        /*00b4*/ 	.word	0x000004e0


	//   ....[2]....
        /*00b8*/ 	.word	0x00000640


	//   ....[3]....
        /*00bc*/ 	.word	0x000007a0


	//   ....[4]....
        /*00c0*/ 	.word	0x000008a0


	//   ....[5]....
        /*00c4*/ 	.word	0x00000a10


	//   ....[6]....
        /*00c8*/ 	.word	0x00000bb0


	//   ....[7]....
        /*00cc*/ 	.word	0x00000d60


	//   ....[8]....
        /*00d0*/ 	.word	0x000020c0


	//   ....[9]....
        /*00d4*/ 	.word	0x00002e40


	//   ....[10]....
        /*00d8*/ 	.word	0x00003050


	//   ....[11]....
        /*00dc*/ 	.word	0x00003080


	//   ....[12]....
        /*00e0*/ 	.word	0x00003ce0


	//   ....[13]....
        /*00e4*/ 	.word	0x00003f10


	//----- nvinfo : EIATTR_VRC_CTA_INIT_COUNT
	.align		4
.L_43:
        /*00e8*/ 	.byte	0x02, 0x4a
        /*00ea*/ 	.byte	0x80
	.zero		1


	//----- nvinfo : EIATTR_SYSCALL_OFFSETS
	.align		4
        /*00ec*/ 	.byte	0x04, 0x46
        /*00ee*/ 	.short	(.L_45 - .L_44)


	//   ....[0]....
.L_44:
        /*00f0*/ 	.word	0x00005860


	//   ....[1]....
        /*00f4*/ 	.word	0x00005950


	//   ....[2]....
        /*00f8*/ 	.word	0x000065c0


	//   ....[3]....
        /*00fc*/ 	.word	0x00006730


	//   ....[4]....
        /*0100*/ 	.word	0x000068a0


	//   ....[5]....
        /*0104*/ 	.word	0x00006a10


	//   ....[6]....
        /*0108*/ 	.word	0x00006b80


	//   ....[7]....
        /*010c*/ 	.word	0x00006cf0


	//   ....[8]....
        /*0110*/ 	.word	0x00006e60


	//----- nvinfo : EIATTR_MBARRIER_INSTR_OFFSETS
	.align		4
.L_45:
        /*0114*/ 	.byte	0x04, 0x39
        /*0116*/ 	.short	(.L_47 - .L_46)


	//   ....[0]....
.L_46:
        /*0118*/ 	.word	0x000005f0
        /*011c*/ 	.word	0x000000ff
        /*0120*/ 	.word	0x00000000
        /*0124*/ 	.short	0x0100
        /*0126*/ 	.byte	0x04
	.zero		1


	//   ....[1]....
        /*0128*/ 	.word	0x00000600
        /*012c*/ 	.word	0x000000ff
        /*0130*/ 	.word	0x00000010
        /*0134*/ 	.short	0x0100
        /*0136*/ 	.byte	0x04
	.zero		1


	//   ....[2]....
        /*0138*/ 	.word	0x00000610
        /*013c*/ 	.word	0x000000ff
        /*0140*/ 	.word	0x00000008
        /*0144*/ 	.short	0x0100
        /*0146*/ 	.byte	0x04
	.zero		1


	//   ....[3]....
        /*0148*/ 	.word	0x00000620
        /*014c*/ 	.word	0x000000ff
        /*0150*/ 	.word	0x00000018
        /*0154*/ 	.short	0x0100
        /*0156*/ 	.byte	0x04
	.zero		1


	//   ....[4]....
        /*0158*/ 	.word	0x00000750
        /*015c*/ 	.word	0x000000ff
        /*0160*/ 	.word	0x00000020
        /*0164*/ 	.short	0x0100
        /*0166*/ 	.byte	0x04
	.zero		1


	//   ....[5]....
        /*0168*/ 	.word	0x00000760
        /*016c*/ 	.word	0x000000ff
        /*0170*/ 	.word	0x00000030
        /*0174*/ 	.short	0x0100
        /*0176*/ 	.byte	0x04
	.zero		1


	//   ....[6]....
        /*0178*/ 	.word	0x00000770
        /*017c*/ 	.word	0x000000ff
        /*0180*/ 	.word	0x00000028
        /*0184*/ 	.short	0x0100
        /*0186*/ 	.byte	0x04
	.zero		1


	//   ....[7]....
        /*0188*/ 	.word	0x00000780
        /*018c*/ 	.word	0x000000ff
        /*0190*/ 	.word	0x00000038
        /*0194*/ 	.short	0x0100
        /*0196*/ 	.byte	0x04
	.zero		1


	//   ....[8]....
        /*0198*/ 	.word	0x00000870
        /*019c*/ 	.word	0x000000ff
        /*01a0*/ 	.word	0x00000040
        /*01a4*/ 	.short	0x0100
        /*01a6*/ 	.byte	0x06
	.zero		1


	//   ....[9]....
        /*01a8*/ 	.word	0x00000880
        /*01ac*/ 	.word	0x000000ff
        /*01b0*/ 	.word	0x00000048
        /*01b4*/ 	.short	0x0100
        /*01b6*/ 	.byte	0x06
	.zero		1


	//   ....[10]....
        /*01b8*/ 	.word	0x000009c0
        /*01bc*/ 	.word	0x000000ff
        /*01c0*/ 	.word	0x00000050
        /*01c4*/ 	.short	0x0100
        /*01c6*/ 	.byte	0x06
	.zero		1


	//   ....[11]....
        /*01c8*/ 	.word	0x000009d0
        /*01cc*/ 	.word	0x000000ff
        /*01d0*/ 	.word	0x00000060
        /*01d4*/ 	.short	0x0100
        /*01d6*/ 	.byte	0x06
	.zero		1


	//   ....[12]....
        /*01d8*/ 	.word	0x000009e0
        /*01dc*/ 	.word	0x000000ff
        /*01e0*/ 	.word	0x00000058
        /*01e4*/ 	.short	0x0100
        /*01e6*/ 	.byte	0x06
	.zero		1


	//   ....[13]....
        /*01e8*/ 	.word	0x000009f0
        /*01ec*/ 	.word	0x000000ff
        /*01f0*/ 	.word	0x00000068
        /*01f4*/ 	.short	0x0100
        /*01f6*/ 	.byte	0x06
	.zero		1


	//   ....[14]....
        /*01f8*/ 	.word	0x00000b20
        /*01fc*/ 	.word	0x000000ff
        /*0200*/ 	.word	0x00000070
        /*0204*/ 	.short	0x0100
        /*0206*/ 	.byte	0x04
	.zero		1


	//   ....[15]....
        /*0208*/ 	.word	0x00000b30
        /*020c*/ 	.word	0x000000ff
        /*0210*/ 	.word	0x00000090
        /*0214*/ 	.short	0x0100
        /*0216*/ 	.byte	0x04
	.zero		1


	//   ....[16]....
        /*0218*/ 	.word	0x00000b40
        /*021c*/ 	.word	0x000000ff
        /*0220*/ 	.word	0x00000078
        /*0224*/ 	.short	0x0100
        /*0226*/ 	.byte	0x04
	.zero		1


	//   ....[17]....
        /*0228*/ 	.word	0x00000b50
        /*022c*/ 	.word	0x000000ff
        /*0230*/ 	.word	0x00000098
        /*0234*/ 	.short	0x0100
        /*0236*/ 	.byte	0x04
	.zero		1


	//   ....[18]....
        /*0238*/ 	.word	0x00000b60
        /*023c*/ 	.word	0x000000ff
        /*0240*/ 	.word	0x00000080
        /*0244*/ 	.short	0x0100
        /*0246*/ 	.byte	0x04
	.zero		1


	//   ....[19]....
        /*0248*/ 	.word	0x00000b70
        /*024c*/ 	.word	0x000000ff
        /*0250*/ 	.word	0x000000a0
        /*0254*/ 	.short	0x0100
        /*0256*/ 	.byte	0x04
	.zero		1


	//   ....[20]....
        /*0258*/ 	.word	0x00000b80
        /*025c*/ 	.word	0x000000ff
        /*0260*/ 	.word	0x00000088
        /*0264*/ 	.short	0x0100
        /*0266*/ 	.byte	0x04
	.zero		1


	//   ....[21]....
        /*0268*/ 	.word	0x00000b90
        /*026c*/ 	.word	0x000000ff
        /*0270*/ 	.word	0x000000a8
        /*0274*/ 	.short	0x0100
        /*0276*/ 	.byte	0x04
	.zero		1


	//   ....[22]....
        /*0278*/ 	.word	0x00000c80
        /*027c*/ 	.word	0x000000ff
        /*0280*/ 	.word	0x000000b0
        /*0284*/ 	.short	0x0100
        /*0286*/ 	.byte	0x04
	.zero		1


	//   ....[23]....
        /*0288*/ 	.word	0x00000c90
        /*028c*/ 	.word	0x000000ff
        /*0290*/ 	.word	0x000000c0
        /*0294*/ 	.short	0x0100
        /*0296*/ 	.byte	0x04
	.zero		1


	//   ....[24]....
        /*0298*/ 	.word	0x00000ca0
        /*029c*/ 	.word	0x000000ff
        /*02a0*/ 	.word	0x000000b8
        /*02a4*/ 	.short	0x0100
        /*02a6*/ 	.byte	0x04
	.zero		1


	//   ....[25]....
        /*02a8*/ 	.word	0x00000cb0
        /*02ac*/ 	.word	0x000000ff
        /*02b0*/ 	.word	0x000000c8
        /*02b4*/ 	.short	0x0100
        /*02b6*/ 	.byte	0x04
	.zero		1


	//   ....[26]....
        /*02b8*/ 	.word	0x000017c0
        /*02bc*/ 	.word	0x00000003
        /*02c0*/ 	.word	0x000000c0
        /*02c4*/ 	.short	0x010a
        /*02c6*/ 	.byte	0xff
	.zero		1


	//   ....[27]....
        /*02c8*/ 	.word	0x000017f0
        /*02cc*/ 	.word	0x00000003
        /*02d0*/ 	.word	0x000000b0
        /*02d4*/ 	.short	0x0101
        /*02d6*/ 	.byte	0xff
	.zero		1


	//   ....[28]....
        /*02d8*/ 	.word	0x000018c0
        /*02dc*/ 	.word	0x000000ff
        /*02e0*/ 	.word	0x00000010
        /*02e4*/ 	.short	0x010a
        /*02e6*/ 	.byte	0x05
	.zero		1


	//   ....[29]....
        /*02e8*/ 	.word	0x00001940
        /*02ec*/ 	.word	0x000000ff
        /*02f0*/ 	.word	0x00000010
        /*02f4*/ 	.short	0x010a
        /*02f6*/ 	.byte	0x21
	.zero		1


	//   ....[30]....
        /*02f8*/ 	.word	0x00001ad0
        /*02fc*/ 	.word	0x000000ff
        /*0300*/ 	.word	0x00000010
        /*0304*/ 	.short	0x010a
        /*0306*/ 	.byte	0x05
	.zero		1


	//   ....[31]....
        /*0308*/ 	.word	0x00001cc0
        /*030c*/ 	.word	0x000000ff
        /*0310*/ 	.word	0x00000048
        /*0314*/ 	.short	0x0101
        /*0316*/ 	.byte	0x0d
	.zero		1


	//   ....[32]....
        /*0318*/ 	.word	0x00001ce0
        /*031c*/ 	.word	0x000000ff
        /*0320*/ 	.word	0x00000010
        /*0324*/ 	.short	0x010a
        /*0326*/ 	.byte	0x05
	.zero		1


	//   ....[33]....
        /*0328*/ 	.word	0x00001d60
        /*032c*/ 	.word	0x000000ff
        /*0330*/ 	.word	0x00000010
        /*0334*/ 	.short	0x010a
        /*0336*/ 	.byte	0x21
	.zero		1


	//   ....[34]....
        /*0338*/ 	.word	0x00001ef0
        /*033c*/ 	.word	0x000000ff
        /*0340*/ 	.word	0x00000010
        /*0344*/ 	.short	0x010a
        /*0346*/ 	.byte	0x05
	.zero		1


	//   ....[35]....
        /*0348*/ 	.word	0x000020f0
        /*034c*/ 	.word	0x00000003
        /*0350*/ 	.word	0x00000050
        /*0354*/ 	.short	0x010a
        /*0356*/ 	.byte	0xff
	.zero		1


	//   ....[36]....
        /*0358*/ 	.word	0x00002240
        /*035c*/ 	.word	0x00000000
        /*0360*/ 	.word	0x00000000
        /*0364*/ 	.short	0x0101
        /*0366*/ 	.byte	0xff
	.zero		1


	//   ....[37]....
        /*0368*/ 	.word	0x000027e0
        /*036c*/ 	.word	0x000000ff
        /*0370*/ 	.word	0x00000000
        /*0374*/ 	.short	0x010a
        /*0376*/ 	.byte	0x04
	.zero		1


	//   ....[38]....
        /*0378*/ 	.word	0x00002880
        /*037c*/ 	.word	0x00000000
        /*0380*/ 	.word	0x00000000
        /*0384*/ 	.short	0x010a
        /*0386*/ 	.byte	0xff
	.zero		1


	//   ....[39]....
        /*0388*/ 	.word	0x000029a0
        /*038c*/ 	.word	0x00000002
        /*0390*/ 	.word	0x000000b0
        /*0394*/ 	.short	0x010a
        /*0396*/ 	.byte	0xff
	.zero		1


	//   ....[40]....
        /*0398*/ 	.word	0x00002a00
        /*039c*/ 	.word	0x00000004
        /*03a0*/ 	.word	0x00000000
        /*03a4*/ 	.short	0x0101
        /*03a6*/ 	.byte	0xff
	.zero		1


	//   ....[41]....
        /*03a8*/ 	.word	0x00002a20
        /*03ac*/ 	.word	0x000000ff
        /*03b0*/ 	.word	0x00000060
        /*03b4*/ 	.short	0x010a
        /*03b6*/ 	.byte	0x04
	.zero		1


	//   ....[42]....
        /*03b8*/ 	.word	0x00002b40
        /*03bc*/ 	.word	0x00000002
        /*03c0*/ 	.word	0x00000050
        /*03c4*/ 	.short	0x010a
        /*03c6*/ 	.byte	0xff
	.zero		1


	//   ....[43]....
        /*03c8*/ 	.word	0x00002c50
        /*03cc*/ 	.word	0x00000002
        /*03d0*/ 	.word	0x00000000
        /*03d4*/ 	.short	0x0101
        /*03d6*/ 	.byte	0xff
	.zero		1


	//   ....[44]....
        /*03d8*/ 	.word	0x00002ce0
        /*03dc*/ 	.word	0x000000ff
        /*03e0*/ 	.word	0x00000060
        /*03e4*/ 	.short	0x0106
        /*03e6*/ 	.byte	0x04
	.zero		1


	//   ....[45]....
        /*03e8*/ 	.word	0x00002d00
        /*03ec*/ 	.word	0x000000ff
        /*03f0*/ 	.word	0x00000060
        /*03f4*/ 	.short	0x010a
        /*03f6*/ 	.byte	0x04
	.zero		1


	//   ....[46]....
        /*03f8*/ 	.word	0x00002d90
        /*03fc*/ 	.word	0x000000ff
        /*0400*/ 	.word	0x00000060
        /*0404*/ 	.short	0x0106
        /*0406*/ 	.byte	0x06
	.zero		1


	//   ....[47]....
        /*0408*/ 	.word	0x00002dd0
        /*040c*/ 	.word	0x00000000
        /*0410*/ 	.word	0x00000060
        /*0414*/ 	.short	0x010a
        /*0416*/ 	.byte	0xff
	.zero		1


	//   ....[48]....
        /*0418*/ 	.word	0x000033a0
        /*041c*/ 	.word	0x00000000
        /*0420*/ 	.word	0x00000050
        /*0424*/ 	.short	0x010a
        /*0426*/ 	.byte	0xff
	.zero		1


	//   ....[49]....
        /*0428*/ 	.word	0x000034a0
        /*042c*/ 	.word	0x00000003
        /*0430*/ 	.word	0x00000000
        /*0434*/ 	.short	0x0101
        /*0436*/ 	.byte	0xff
	.zero		1


	//   ....[50]....
        /*0438*/ 	.word	0x000034b0
        /*043c*/ 	.word	0x000000ff
        /*0440*/ 	.word	0x00000000
        /*0444*/ 	.short	0x010a
        /*0446*/ 	.byte	0x05
	.zero		1


	//   ....[51]....
        /*0448*/ 	.word	0x00003520
        /*044c*/ 	.word	0x000000ff
        /*0450*/ 	.word	0x00000090
        /*0454*/ 	.short	0x010a
        /*0456*/ 	.byte	0x2f
	.zero		1


	//   ....[52]....
        /*0458*/ 	.word	0x000035f0
        /*045c*/ 	.word	0x000000ff
        /*0460*/ 	.word	0x00000000
        /*0464*/ 	.short	0x010a
        /*0466*/ 	.byte	0x07
	.zero		1


	//   ....[53]....
        /*0468*/ 	.word	0x00003730
        /*046c*/ 	.word	0x000000ff
        /*0470*/ 	.word	0x00000000
        /*0474*/ 	.short	0x010a
        /*0476*/ 	.byte	0x06
	.zero		1


	//   ....[54]....
        /*0478*/ 	.word	0x00003b10
        /*047c*/ 	.word	0x000000ff
        /*0480*/ 	.word	0x00000000
        /*0484*/ 	.short	0x010a
        /*0486*/ 	.byte	0x04
	.zero		1


	//   ....[55]....
        /*0488*/ 	.word	0x00003ba0
        /*048c*/ 	.word	0x000000ff
        /*0490*/ 	.word	0x00000000
        /*0494*/ 	.short	0x010a
        /*0496*/ 	.byte	0x05
	.zero		1


	//   ....[56]....
        /*0498*/ 	.word	0x00003c30
        /*049c*/ 	.word	0x000000ff
        /*04a0*/ 	.word	0x00000000
        /*04a4*/ 	.short	0x010a
        /*04a6*/ 	.byte	0x05
	.zero		1


	//   ....[57]....
        /*04a8*/ 	.word	0x00003cc0
        /*04ac*/ 	.word	0x000000ff
        /*04b0*/ 	.word	0x00000000
        /*04b4*/ 	.short	0x010a
        /*04b6*/ 	.byte	0x04
	.zero		1


	//   ....[58]....
        /*04b8*/ 	.word	0x000041a0
        /*04bc*/ 	.word	0x00000003
        /*04c0*/ 	.word	0x00000050
        /*04c4*/ 	.short	0x010a
        /*04c6*/ 	.byte	0xff
	.zero		1


	//   ....[59]....
        /*04c8*/ 	.word	0x00004310
        /*04cc*/ 	.word	0x00000000
        /*04d0*/ 	.word	0x00000000
        /*04d4*/ 	.short	0x0101
        /*04d6*/ 	.byte	0xff
	.zero		1


	//   ....[60]....
        /*04d8*/ 	.word	0x000047c0
        /*04dc*/ 	.word	0x000000ff
        /*04e0*/ 	.word	0x00000048
        /*04e4*/ 	.short	0x010a
        /*04e6*/ 	.byte	0x06
	.zero		1


	//   ....[61]....
        /*04e8*/ 	.word	0x00004990
        /*04ec*/ 	.word	0x000000ff
        /*04f0*/ 	.word	0x00000030
        /*04f4*/ 	.short	0x010a
        /*04f6*/ 	.byte	0x07
	.zero		1


	//   ....[62]....
        /*04f8*/ 	.word	0x00004dd0
        /*04fc*/ 	.word	0x000000ff
        /*0500*/ 	.word	0x00000020
        /*0504*/ 	.short	0x010b
        /*0506*/ 	.byte	0x07
	.zero		1


	//   ....[63]....
        /*0508*/ 	.word	0x00004de0
        /*050c*/ 	.word	0x000000ff
        /*0510*/ 	.word	0x00000000
        /*0514*/ 	.short	0x0101
        /*0516*/ 	.byte	0x04
	.zero		1


	//   ....[64]....
        /*0518*/ 	.word	0x00004e30
        /*051c*/ 	.word	0x000000ff
        /*0520*/ 	.word	0x00000000
        /*0524*/ 	.short	0x010a
        /*0526*/ 	.byte	0x04
	.zero		1


	//   ....[65]....
        /*0528*/ 	.word	0x00004ed0
        /*052c*/ 	.word	0x00000000
        /*0530*/ 	.word	0x00000000
        /*0534*/ 	.short	0x010a
        /*0536*/ 	.byte	0xff
	.zero		1


	//   ....[66]....
        /*0538*/ 	.word	0x00005100
        /*053c*/ 	.word	0x000000ff
        /*0540*/ 	.word	0x00000050
        /*0544*/ 	.short	0x010a
        /*0546*/ 	.byte	0x04
	.zero		1


	//   ....[67]....
        /*0548*/ 	.word	0x000051d0
        /*054c*/ 	.word	0x000000ff
        /*0550*/ 	.word	0x00000000
        /*0554*/ 	.short	0x0101
        /*0556*/ 	.byte	0x05
	.zero		1


	//   ....[68]....
        /*0558*/ 	.word	0x00005dd0
        /*055c*/ 	.word	0x00000000
        /*0560*/ 	.word	0x00000020
        /*0564*/ 	.short	0x010a
        /*0566*/ 	.byte	0xff
	.zero		1


	//   ....[69]....
        /*0568*/ 	.word	0x00005eb0
        /*056c*/ 	.word	0x00000010
        /*0570*/ 	.word	0x00000070
        /*0574*/ 	.short	0x010a
        /*0576*/ 	.byte	0x2b
	.zero		1


	//   ....[70]....
        /*0578*/ 	.word	0x00006090
        /*057c*/ 	.word	0x00000000
        /*0580*/ 	.word	0x00000020
        /*0584*/ 	.short	0x010a
        /*0586*/ 	.byte	0xff
	.zero		1


	//   ....[71]....
        /*0588*/ 	.word	0x000064a0
        /*058c*/ 	.word	0x00000010
        /*0590*/ 	.word	0x00000070
        /*0594*/ 	.short	0x010a
        /*0596*/ 	.byte	0x2b
	.zero		1


	//   ....[72]....
        /*0598*/ 	.word	0x00007cf0
        /*059c*/ 	.word	0x000000ff
        /*05a0*/ 	.word	0x00000000
        /*05a4*/ 	.short	0x0101
        /*05a6*/ 	.byte	0x04
	.zero		1


	//   ....[73]....
        /*05a8*/ 	.word	0x00008df0
        /*05ac*/ 	.word	0x00000000
        /*05b0*/ 	.word	0x00000000
        /*05b4*/ 	.short	0x0101
        /*05b6*/ 	.byte	0xff
	.zero		1


	//   ....[74]....
        /*05b8*/ 	.word	0x00009090
        /*05bc*/ 	.word	0x00000003
        /*05c0*/ 	.word	0x000000c0
        /*05c4*/ 	.short	0x010a
        /*05c6*/ 	.byte	0xff
	.zero		1


	//   ....[75]....
        /*05c8*/ 	.word	0x000090f0
        /*05cc*/ 	.word	0x00000000
        /*05d0*/ 	.word	0x00000010
        /*05d4*/ 	.short	0x010a
        /*05d6*/ 	.byte	0xff
	.zero		1


	//   ....[76]....
        /*05d8*/ 	.word	0x00009150
        /*05dc*/ 	.word	0x00000000
        /*05e0*/ 	.word	0x00000010
        /*05e4*/ 	.short	0x010a
        /*05e6*/ 	.byte	0xff
	.zero		1


	//   ....[77]....
        /*05e8*/ 	.word	0x000091a0
        /*05ec*/ 	.word	0x00000003
        /*05f0*/ 	.word	0x00000050
        /*05f4*/ 	.short	0x010a
        /*05f6*/ 	.byte	0xff
	.zero		1


	//   ....[78]....
        /*05f8*/ 	.word	0x00009200
        /*05fc*/ 	.word	0x00000000
        /*0600*/ 	.word	0x00000000
        /*0604*/ 	.short	0x010a
        /*0606*/ 	.byte	0xff
	.zero		1


	//   ....[79]....
        /*0608*/ 	.word	0x00009250
        /*060c*/ 	.word	0x00000002
        /*0610*/ 	.word	0x000000b0
        /*0614*/ 	.short	0x010a
        /*0616*/ 	.byte	0xff
	.zero		1


	//   ....[80]....
        /*0618*/ 	.word	0x000092b0
        /*061c*/ 	.word	0x00000002
        /*0620*/ 	.word	0x00000060
        /*0624*/ 	.short	0x010a
        /*0626*/ 	.byte	0xff
	.zero		1


	//   ....[81]....
        /*0628*/ 	.word	0x00009300
        /*062c*/ 	.word	0x00000002
        /*0630*/ 	.word	0x00000050
        /*0634*/ 	.short	0x010a
        /*0636*/ 	.byte	0xff
	.zero		1


	//   ....[82]....
        /*0638*/ 	.word	0x00009360
        /*063c*/ 	.word	0x00000000
        /*0640*/ 	.word	0x00000060
        /*0644*/ 	.short	0x010a
        /*0646*/ 	.byte	0xff
	.zero		1


	//   ....[83]....
        /*0648*/ 	.word	0x000093b0
        /*064c*/ 	.word	0x00000000
        /*0650*/ 	.word	0x00000050
        /*0654*/ 	.short	0x010a
        /*0656*/ 	.byte	0xff
	.zero		1


	//   ....[84]....
        /*0658*/ 	.word	0x00009410
        /*065c*/ 	.word	0x00000003
        /*0660*/ 	.word	0x00000090
        /*0664*/ 	.short	0x010a
        /*0666*/ 	.byte	0xff
	.zero		1


	//   ....[85]....
        /*0668*/ 	.word	0x00009470
        /*066c*/ 	.word	0x00000000
        /*0670*/ 	.word	0x00000000
        /*0674*/ 	.short	0x010a
        /*0676*/ 	.byte	0xff
	.zero		1


	//   ....[86]....
        /*0678*/ 	.word	0x000094d0
        /*067c*/ 	.word	0x00000000
        /*0680*/ 	.word	0x00000000
        /*0684*/ 	.short	0x010a
        /*0686*/ 	.byte	0xff
	.zero		1


	//   ....[87]....
        /*0688*/ 	.word	0x00009530
        /*068c*/ 	.word	0x00000000
        /*0690*/ 	.word	0x00000000
        /*0694*/ 	.short	0x010a
        /*0696*/ 	.byte	0xff
	.zero		1


	//   ....[88]....
        /*0698*/ 	.word	0x00009590
        /*069c*/ 	.word	0x00000000
        /*06a0*/ 	.word	0x00000000
        /*06a4*/ 	.short	0x010a
        /*06a6*/ 	.byte	0xff
	.zero		1


	//   ....[89]....
        /*06a8*/ 	.word	0x000095f0
        /*06ac*/ 	.word	0x00000000
        /*06b0*/ 	.word	0x00000000
        /*06b4*/ 	.short	0x010a
        /*06b6*/ 	.byte	0xff
	.zero		1


	//   ....[90]....
        /*06b8*/ 	.word	0x00009640
        /*06bc*/ 	.word	0x00000003
        /*06c0*/ 	.word	0x00000050
        /*06c4*/ 	.short	0x010a
        /*06c6*/ 	.byte	0xff
	.zero		1


	//   ....[91]....
        /*06c8*/ 	.word	0x000096a0
        /*06cc*/ 	.word	0x00000000
        /*06d0*/ 	.word	0x00000048
        /*06d4*/ 	.short	0x010a
        /*06d6*/ 	.byte	0xff
	.zero		1


	//   ....[92]....
        /*06d8*/ 	.word	0x00009700
        /*06dc*/ 	.word	0x00000003
        /*06e0*/ 	.word	0x00000030
        /*06e4*/ 	.short	0x010a
        /*06e6*/ 	.byte	0xff
	.zero		1


	//   ....[93]....
        /*06e8*/ 	.word	0x00009760
        /*06ec*/ 	.word	0x00000000
        /*06f0*/ 	.word	0x00000000
        /*06f4*/ 	.short	0x010a
        /*06f6*/ 	.byte	0xff
	.zero		1


	//   ....[94]....
        /*06f8*/ 	.word	0x000097c0
        /*06fc*/ 	.word	0x00000000
        /*0700*/ 	.word	0x00000050
        /*0704*/ 	.short	0x010a
        /*0706*/ 	.byte	0xff
	.zero		1


	//   ....[95]....
        /*0708*/ 	.word	0x00009810
        /*070c*/ 	.word	0x00000000
        /*0710*/ 	.word	0x00000020
        /*0714*/ 	.short	0x010a
        /*0716*/ 	.byte	0xff
	.zero		1


	//   ....[96]....
        /*0718*/ 	.word	0x00009860
        /*071c*/ 	.word	0x00000004
        /*0720*/ 	.word	0x00000070
        /*0724*/ 	.short	0x010a
        /*0726*/ 	.byte	0xff
	.zero		1


	//----- nvinfo : EIATTR_NUM_MBARRIERS
	.align		4
.L_47:
        /*0728*/ 	.byte	0x03, 0x38
        /*072a*/ 	.short	0x001a


	//----- nvinfo : EIATTR_EXIT_INSTR_OFFSETS
	.align		4
        /*072c*/ 	.byte	0x04, 0x1c
        /*072e*/ 	.short	(.L_49 - .L_48)


	//   ....[0]....
.L_48:
        /*0730*/ 	.word	0x000028b0


	//   ....[1]....
        /*0734*/ 	.word	0x00002da0


	//   ....[2]....
        /*0738*/ 	.word	0x00002e00


	//   ....[3]....
        /*073c*/ 	.word	0x00003f20


	//   ....[4]....
        /*0740*/ 	.word	0x00004f00


	//   ....[5]....
        /*0744*/ 	.word	0x00004f40


	//   ....[6]....
        /*0748*/ 	.word	0x00008fa0


	//   ....[7]....
        /*074c*/ 	.word	0x00009020


	//   ....[8]....
        /*0750*/ 	.word	0x00009050


	//   ....[9]....
        /*0754*/ 	.word	0x00009080


	//----- nvinfo : EIATTR_MAX_THREADS
	.align		4
.L_49:
        /*0758*/ 	.byte	0x04, 0x05
        /*075a*/ 	.short	(.L_51 - .L_50)
.L_50:
        /*075c*/ 	.word	0x00000100
        /*0760*/ 	.word	0x00000001
        /*0764*/ 	.word	0x00000001


	//----- nvinfo : EIATTR_CRS_STACK_SIZE
	.align		4
.L_51:
        /*0768*/ 	.byte	0x04, 0x1e
        /*076a*/ 	.short	(.L_53 - .L_52)
.L_52:
        /*076c*/ 	.word	0x00000000


	//----- nvinfo : EIATTR_CBANK_PARAM_SIZE
	.align		4
.L_53:
        /*0770*/ 	.byte	0x03, 0x19
        /*0772*/ 	.short	0x0800


	//----- nvinfo : EIATTR_PARAM_CBANK
	.align		4
        /*0774*/ 	.byte	0x04, 0x0a
        /*0776*/ 	.short	(.L_55 - .L_54)
	.align		4
.L_54:
        /*0778*/ 	.word	index@(.nv.constant0._ZN7cutlass13device_kernelINS_4gemm6kernel13GemmUniversalIN4cute5tupleIJiiiiEEENS1_10collective13CollectiveMmaINS1_35MainloopSm100TmaUmmaWarpSpecializedILi2ELi2ELi4ENS5_IJNS4_1CILi2EEENSA_ILi1EEESC_EEEEENS5_IJNSA_ILi64EEENSA_ILi224EEENSA_ILi128EEEEEENS_10bfloat16_tENS5_IJlSC_lEEESJ_SK_NS4_8TiledMMAINS4_8MMA_AtomIJNS4_20SM100_MMA_F16BF16_SSISJ_SJ_fLi64ELi224ELNS4_4UMMA5MajorE0ELSP_0ELNSO_7ScaleInE0ELSQ_0EEEEEENS4_6LayoutINS5_IJSC_SC_SC_EEENS5_IJNSA_ILi0EEESV_SV_EEEEENS5_IJNS4_10UnderscoreESY_SY_EEEEENS4_13SM90_TMA_LOADENS4_14ComposedLayoutINS4_7SwizzleILi3ELi4ELi3EEENS4_18smem_ptr_flag_bitsILi16EEENST_INS5_IJNSA_ILi8EEESF_EEENS5_IJSF_SC_EEEEEEEvNS4_8identityENS4_23SM90_TMA_LOAD_MULTICASTES1B_vS1C_EENS_8epilogue10collective18CollectiveEpilogueINS1F_23Sm100TmaWarpSpecializedILi2ELi1ELi112ELb1ELb0EEEJSI_NS5_IJNST_ISF_SC_EENST_ISG_SC_EEEEESJ_SK_SJ_SK_NS1F_6fusion15FusionCallbacksIS1J_NS1N_17LinearCombinationISJ_fSJ_fLNS_15FloatRoundStyleE2EEESI_S1M_JEEENS4_5SM1004TMEM4LOAD26SM100_TMEM_LOAD_16dp256b4xES11_NS12_INS13_ILi2ELi4ELi3EEES16_NST_INS5_IJS17_NSA_ILi32EEEEEENS5_IJS1Y_SC_EEEEEEENS4_17SM75_U32x4_LDSM_NENS4_14SM90_TMA_STOREES22_NS4_17SM90_U32x4_STSM_NENS4_39AutoVectorizingCopyWithAssumedAlignmentILi128EEEEEEvvEEEEvNT_6ParamsE)
        /*077c*/ 	.short	0x0380
        /*077e*/ 	.short	0x0800


	//----- nvinfo : EIATTR_SW_WAR
	.align		4
.L_55:
        /*0780*/ 	.byte	0x04, 0x36
        /*0782*/ 	.short	(.L_57 - .L_56)
.L_56:
        /*0784*/ 	.word	0x00000008
.L_57:


//--------------------- .nv.callgraph             --------------------------
	.section	.nv.callgraph,"",@"SHT_CUDA_CALLGRAPH"
	.align	4
	.sectionentsize	8
	.align		4
        /*0000*/ 	.word	0x00000000
	.align		4
        /*0004*/ 	.word	0xffffffff
	.align		4
        /*0008*/ 	.word	index@(_ZN7cutlass13device_kernelINS_4gemm6kernel13GemmUniversalIN4cute5tupleIJiiiiEEENS1_10collective13CollectiveMmaINS1_35MainloopSm100TmaUmmaWarpSpecializedILi2ELi2ELi4ENS5_IJNS4_1CILi2EEENSA_ILi1EEESC_EEEEENS5_IJNSA_ILi64EEENSA_ILi224EEENSA_ILi128EEEEEENS_10bfloat16_tENS5_IJlSC_lEEESJ_SK_NS4_8TiledMMAINS4_8MMA_AtomIJNS4_20SM100_MMA_F16BF16_SSISJ_SJ_fLi64ELi224ELNS4_4UMMA5MajorE0ELSP_0ELNSO_7ScaleInE0ELSQ_0EEEEEENS4_6LayoutINS5_IJSC_SC_SC_EEENS5_IJNSA_ILi0EEESV_SV_EEEEENS5_IJNS4_10UnderscoreESY_SY_EEEEENS4_13SM90_TMA_LOADENS4_14ComposedLayoutINS4_7SwizzleILi3ELi4ELi3EEENS4_18smem_ptr_flag_bitsILi16EEENST_INS5_IJNSA_ILi8EEESF_EEENS5_IJSF_SC_EEEEEEEvNS4_8identityENS4_23SM90_TMA_LOAD_MULTICASTES1B_vS1C_EENS_8epilogue10collective18CollectiveEpilogueINS1F_23Sm100TmaWarpSpecializedILi2ELi1ELi112ELb1ELb0EEEJSI_NS5_IJNST_ISF_SC_EENST_ISG_SC_EEEEESJ_SK_SJ_SK_NS1F_6fusion15FusionCallbacksIS1J_NS1N_17LinearCombinationISJ_fSJ_fLNS_15FloatRoundStyleE2EEESI_S1M_JEEENS4_5SM1004TMEM4LOAD26SM100_TMEM_LOAD_16dp256b4xES11_NS12_INS13_ILi2ELi4ELi3EEES16_NST_INS5_IJS17_NSA_ILi32EEEEEENS5_IJS1Y_SC_EEEEEEENS4_17SM75_U32x4_LDSM_NENS4_14SM90_TMA_STOREES22_NS4_17SM90_U32x4_STSM_NENS4_39AutoVectorizingCopyWithAssumedAlignmentILi128EEEEEEvvEEEEvNT_6ParamsE)
	.align		4
        /*000c*/ 	.word	index@(__assertfail)
	.align		4
        /*0010*/ 	.word	0x00000000
	.align		4
        /*0014*/ 	.word	0xfffffffe
	.align		4
        /*0018*/ 	.word	0x00000000
	.align		4
        /*001c*/ 	.word	0xfffffffd
	.align		4
        /*0020*/ 	.word	0x00000000
	.align		4
        /*0024*/ 	.word	0xfffffffc


//--------------------- .nv.constant4             --------------------------
	.section	.nv.constant4,"a",@progbits
	.align	8
	.align		8
.nv.constant4:
        /*0000*/ 	.dword	__assertfail
	.align		8
        /*0008*/ 	.dword	__unnamed_1
	.align		8
        /*0010*/ 	.dword	__unnamed_2
	.align		8
        /*0018*/ 	.dword	_ZN40_INTERNAL_d2347918_4_k_cu_07b6a20e_144494cuda3std3__45__cpo5beginE
	.align		8
        /*0020*/ 	.dword	_ZN40_INTERNAL_d2347918_4_k_cu_07b6a20e_144494cuda3std3__45__cpo3endE
	.align		8
        /*0028*/ 	.dword	_ZN40_INTERNAL_d2347918_4_k_cu_07b6a20e_144494cuda3std3__45__cpo6cbeginE
	.align		8
        /*0030*/ 	.dword	_ZN40_INTERNAL_d2347918_4_k_cu_07b6a20e_144494cuda3std3__45__cpo4cendE
	.align		8
        /*0038*/ 	.dword	_ZN40_INTERNAL_d2347918_4_k_cu_07b6a20e_144494cuda3std3__442_GLOBAL__N__d2347918_4_k_cu_07b6a20e_144496ignoreE
	.align		8
        /*0040*/ 	.dword	_ZN40_INTERNAL_d2347918_4_k_cu_07b6a20e_144494cuda3std3__419piecewise_constructE
	.align		8
        /*0048*/ 	.dword	_ZN40_INTERNAL_d2347918_4_k_cu_07b6a20e_144494cuda3std3__48in_placeE
	.align		8
        /*0050*/ 	.dword	_ZN40_INTERNAL_d2347918_4_k_cu_07b6a20e_144494cuda3std6ranges3__45__cpo4swapE
	.align		8
        /*0058*/ 	.dword	_ZN40_INTERNAL_d2347918_4_k_cu_07b6a20e_144494cuda3std6ranges3__45__cpo9iter_moveE
	.align		8
        /*0060*/ 	.dword	_ZN40_INTERNAL_d2347918_4_k_cu_07b6a20e_144494cute7productE
	.align		8
        /*0068*/ 	.dword	_ZN40_INTERNAL_d2347918_4_k_cu_07b6a20e_144494cute1_E
	.align		8
        /*0070*/ 	.dword	$str$25
	.align		8
        /*0078*/ 	.dword	$str$26
	.align		8
        /*0080*/ 	.dword	$str$27
	.align		8
        /*0088*/ 	.dword	$str$28


//--------------------- .text._ZN7cutlass13device_kernelINS_4gemm6kernel13GemmUniversalIN4cute5tupleIJiiiiEEENS1_10collective13CollectiveMmaINS1_35MainloopSm100TmaUmmaWarpSpecializedILi2ELi2ELi4ENS5_IJNS4_1CILi2EEENSA_ILi1EEESC_EEEEENS5_IJNSA_ILi64EEENSA_ILi224EEENSA_ILi128EEEEEENS_10bfloat16_tENS5_IJlSC_lEEESJ_SK_NS4_8TiledMMAINS4_8MMA_AtomIJNS4_20SM100_MMA_F16BF16_SSISJ_SJ_fLi64ELi224ELNS4_4UMMA5MajorE0ELSP_0ELNSO_7ScaleInE0ELSQ_0EEEEEENS4_6LayoutINS5_IJSC_SC_SC_EEENS5_IJNSA_ILi0EEESV_SV_EEEEENS5_IJNS4_10UnderscoreESY_SY_EEEEENS4_13SM90_TMA_LOADENS4_14ComposedLayoutINS4_7SwizzleILi3ELi4ELi3EEENS4_18smem_ptr_flag_bitsILi16EEENST_INS5_IJNSA_ILi8EEESF_EEENS5_IJSF_SC_EEEEEEEvNS4_8identityENS4_23SM90_TMA_LOAD_MULTICASTES1B_vS1C_EENS_8epilogue10collective18CollectiveEpilogueINS1F_23Sm100TmaWarpSpecializedILi2ELi1ELi112ELb1ELb0EEEJSI_NS5_IJNST_ISF_SC_EENST_ISG_SC_EEEEESJ_SK_SJ_SK_NS1F_6fusion15FusionCallbacksIS1J_NS1N_17LinearCombinationISJ_fSJ_fLNS_15FloatRoundStyleE2EEESI_S1M_JEEENS4_5SM1004TMEM4LOAD26SM100_TMEM_LOAD_16dp256b4xES11_NS12_INS13_ILi2ELi4ELi3EEES16_NST_INS5_IJS17_NSA_ILi32EEEEEENS5_IJS1Y_SC_EEEEEEENS4_17SM75_U32x4_LDSM_NENS4_14SM90_TMA_STOREES22_NS4_17SM90_U32x4_STSM_NENS4_39AutoVectorizingCopyWithAssumedAlignmentILi128EEEEEEvvEEEEvNT_6ParamsE --------------------------
	.section	.text._ZN7cutlass13device_kernelINS_4gemm6kernel13GemmUniversalIN4cute5tupleIJiiiiEEENS1_10collective13CollectiveMmaINS1_35MainloopSm100TmaUmmaWarpSpecializedILi2ELi2ELi4ENS5_IJNS4_1CILi2EEENSA_ILi1EEESC_EEEEENS5_IJNSA_ILi64EEENSA_ILi224EEENSA_ILi128EEEEEENS_10bfloat16_tENS5_IJlSC_lEEESJ_SK_NS4_8TiledMMAINS4_8MMA_AtomIJNS4_20SM100_MMA_F16BF16_SSISJ_SJ_fLi64ELi224ELNS4_4UMMA5MajorE0ELSP_0ELNSO_7ScaleInE0ELSQ_0EEEEEENS4_6LayoutINS5_IJSC_SC_SC_EEENS5_IJNSA_ILi0EEESV_SV_EEEEENS5_IJNS4_10UnderscoreESY_SY_EEEEENS4_13SM90_TMA_LOADENS4_14ComposedLayoutINS4_7SwizzleILi3ELi4ELi3EEENS4_18smem_ptr_flag_bitsILi16EEENST_INS5_IJNSA_ILi8EEESF_EEENS5_IJSF_SC_EEEEEEEvNS4_8identityENS4_23SM90_TMA_LOAD_MULTICASTES1B_vS1C_EENS_8epilogue10collective18CollectiveEpilogueINS1F_23Sm100TmaWarpSpecializedILi2ELi1ELi112ELb1ELb0EEEJSI_NS5_IJNST_ISF_SC_EENST_ISG_SC_EEEEESJ_SK_SJ_SK_NS1F_6fusion15FusionCallbacksIS1J_NS1N_17LinearCombinationISJ_fSJ_fLNS_15FloatRoundStyleE2EEESI_S1M_JEEENS4_5SM1004TMEM4LOAD26SM100_TMEM_LOAD_16dp256b4xES11_NS12_INS13_ILi2ELi4ELi3EEES16_NST_INS5_IJS17_NSA_ILi32EEEEEENS5_IJS1Y_SC_EEEEEEENS4_17SM75_U32x4_LDSM_NENS4_14SM90_TMA_STOREES22_NS4_17SM90_U32x4_STSM_NENS4_39AutoVectorizingCopyWithAssumedAlignmentILi128EEEEEEvvEEEEvNT_6ParamsE,"ax",@progbits
	.align	128
.text._ZN7cutlass13device_kernelINS_4gemm6kernel13GemmUniversalIN4cute5tupleIJiiiiEEENS1_10collective13CollectiveMmaINS1_35MainloopSm100TmaUmmaWarpSpecializedILi2ELi2ELi4ENS5_IJNS4_1CILi2EEENSA_ILi1EEESC_EEEEENS5_IJNSA_ILi64EEENSA_ILi224EEENSA_ILi128EEEEEENS_10bfloat16_tENS5_IJlSC_lEEESJ_SK_NS4_8TiledMMAINS4_8MMA_AtomIJNS4_20SM100_MMA_F16BF16_SSISJ_SJ_fLi64ELi224ELNS4_4UMMA5MajorE0ELSP_0ELNSO_7ScaleInE0ELSQ_0EEEEEENS4_6LayoutINS5_IJSC_SC_SC_EEENS5_IJNSA_ILi0EEESV_SV_EEEEENS5_IJNS4_10UnderscoreESY_SY_EEEEENS4_13SM90_TMA_LOADENS4_14ComposedLayoutINS4_7SwizzleILi3ELi4ELi3EEENS4_18smem_ptr_flag_bitsILi16EEENST_INS5_IJNSA_ILi8EEESF_EEENS5_IJSF_SC_EEEEEEEvNS4_8identityENS4_23SM90_TMA_LOAD_MULTICASTES1B_vS1C_EENS_8epilogue10collective18CollectiveEpilogueINS1F_23Sm100TmaWarpSpecializedILi2ELi1ELi112ELb1ELb0EEEJSI_NS5_IJNST_ISF_SC_EENST_ISG_SC_EEEEESJ_SK_SJ_SK_NS1F_6fusion15FusionCallbacksIS1J_NS1N_17LinearCombinationISJ_fSJ_fLNS_15FloatRoundStyleE2EEESI_S1M_JEEENS4_5SM1004TMEM4LOAD26SM100_TMEM_LOAD_16dp256b4xES11_NS12_INS13_ILi2ELi4ELi3EEES16_NST_INS5_IJS17_NSA_ILi32EEEEEENS5_IJS1Y_SC_EEEEEEENS4_17SM75_U32x4_LDSM_NENS4_14SM90_TMA_STOREES22_NS4_17SM90_U32x4_STSM_NENS4_39AutoVectorizingCopyWithAssumedAlignmentILi128EEEEEEvvEEEEvNT_6ParamsE:
        .type           _ZN7cutlass13device_kernelINS_4gemm6kernel13GemmUniversalIN4cute5tupleIJiiiiEEENS1_10collective13CollectiveMmaINS1_35MainloopSm100TmaUmmaWarpSpecializedILi2ELi2ELi4ENS5_IJNS4_1CILi2EEENSA_ILi1EEESC_EEEEENS5_IJNSA_ILi64EEENSA_ILi224EEENSA_ILi128EEEEEENS_10bfloat16_tENS5_IJlSC_lEEESJ_SK_NS4_8TiledMMAINS4_8MMA_AtomIJNS4_20SM100_MMA_F16BF16_SSISJ_SJ_fLi64ELi224ELNS4_4UMMA5MajorE0ELSP_0ELNSO_7ScaleInE0ELSQ_0EEEEEENS4_6LayoutINS5_IJSC_SC_SC_EEENS5_IJNSA_ILi0EEESV_SV_EEEEENS5_IJNS4_10UnderscoreESY_SY_EEEEENS4_13SM90_TMA_LOADENS4_14ComposedLayoutINS4_7SwizzleILi3ELi4ELi3EEENS4_18smem_ptr_flag_bitsILi16EEENST_INS5_IJNSA_ILi8EEESF_EEENS5_IJSF_SC_EEEEEEEvNS4_8identityENS4_23SM90_TMA_LOAD_MULTICASTES1B_vS1C_EENS_8epilogue10collective18CollectiveEpilogueINS1F_23Sm100TmaWarpSpecializedILi2ELi1ELi112ELb1ELb0EEEJSI_NS5_IJNST_ISF_SC_EENST_ISG_SC_EEEEESJ_SK_SJ_SK_NS1F_6fusion15FusionCallbacksIS1J_NS1N_17LinearCombinationISJ_fSJ_fLNS_15FloatRoundStyleE2EEESI_S1M_JEEENS4_5SM1004TMEM4LOAD26SM100_TMEM_LOAD_16dp256b4xES11_NS12_INS13_ILi2ELi4ELi3EEES16_NST_INS5_IJS17_NSA_ILi32EEEEEENS5_IJS1Y_SC_EEEEEEENS4_17SM75_U32x4_LDSM_NENS4_14SM90_TMA_STOREES22_NS4_17SM90_U32x4_STSM_NENS4_39AutoVectorizingCopyWithAssumedAlignmentILi128EEEEEEvvEEEEvNT_6ParamsE,@function
        .size           _ZN7cutlass13device_kernelINS_4gemm6kernel13GemmUniversalIN4cute5tupleIJiiiiEEENS1_10collective13CollectiveMmaINS1_35MainloopSm100TmaUmmaWarpSpecializedILi2ELi2ELi4ENS5_IJNS4_1CILi2EEENSA_ILi1EEESC_EEEEENS5_IJNSA_ILi64EEENSA_ILi224EEENSA_ILi128EEEEEENS_10bfloat16_tENS5_IJlSC_lEEESJ_SK_NS4_8TiledMMAINS4_8MMA_AtomIJNS4_20SM100_MMA_F16BF16_SSISJ_SJ_fLi64ELi224ELNS4_4UMMA5MajorE0ELSP_0ELNSO_7ScaleInE0ELSQ_0EEEEEENS4_6LayoutINS5_IJSC_SC_SC_EEENS5_IJNSA_ILi0EEESV_SV_EEEEENS5_IJNS4_10UnderscoreESY_SY_EEEEENS4_13SM90_TMA_LOADENS4_14ComposedLayoutINS4_7SwizzleILi3ELi4ELi3EEENS4_18smem_ptr_flag_bitsILi16EEENST_INS5_IJNSA_ILi8EEESF_EEENS5_IJSF_SC_EEEEEEEvNS4_8identityENS4_23SM90_TMA_LOAD_MULTICASTES1B_vS1C_EENS_8epilogue10collective18CollectiveEpilogueINS1F_23Sm100TmaWarpSpecializedILi2ELi1ELi112ELb1ELb0EEEJSI_NS5_IJNST_ISF_SC_EENST_ISG_SC_EEEEESJ_SK_SJ_SK_NS1F_6fusion15FusionCallbacksIS1J_NS1N_17LinearCombinationISJ_fSJ_fLNS_15FloatRoundStyleE2EEESI_S1M_JEEENS4_5SM1004TMEM4LOAD26SM100_TMEM_LOAD_16dp256b4xES11_NS12_INS13_ILi2ELi4ELi3EEES16_NST_INS5_IJS17_NSA_ILi32EEEEEENS5_IJS1Y_SC_EEEEEEENS4_17SM75_U32x4_LDSM_NENS4_14SM90_TMA_STOREES22_NS4_17SM90_U32x4_STSM_NENS4_39AutoVectorizingCopyWithAssumedAlignmentILi128EEEEEEvvEEEEvNT_6ParamsE,(.L_x_145 - _ZN7cutlass13device_kernelINS_4gemm6kernel13GemmUniversalIN4cute5tupleIJiiiiEEENS1_10collective13CollectiveMmaINS1_35MainloopSm100TmaUmmaWarpSpecializedILi2ELi2ELi4ENS5_IJNS4_1CILi2EEENSA_ILi1EEESC_EEEEENS5_IJNSA_ILi64EEENSA_ILi224EEENSA_ILi128EEEEEENS_10bfloat16_tENS5_IJlSC_lEEESJ_SK_NS4_8TiledMMAINS4_8MMA_AtomIJNS4_20SM100_MMA_F16BF16_SSISJ_SJ_fLi64ELi224ELNS4_4UMMA5MajorE0ELSP_0ELNSO_7ScaleInE0ELSQ_0EEEEEENS4_6LayoutINS5_IJSC_SC_SC_EEENS5_IJNSA_ILi0EEESV_SV_EEEEENS5_IJNS4_10UnderscoreESY_SY_EEEEENS4_13SM90_TMA_LOADENS4_14ComposedLayoutINS4_7SwizzleILi3ELi4ELi3EEENS4_18smem_ptr_flag_bitsILi16EEENST_INS5_IJNSA_ILi8EEESF_EEENS5_IJSF_SC_EEEEEEEvNS4_8identityENS4_23SM90_TMA_LOAD_MULTICASTES1B_vS1C_EENS_8epilogue10collective18CollectiveEpilogueINS1F_23Sm100TmaWarpSpecializedILi2ELi1ELi112ELb1ELb0EEEJSI_NS5_IJNST_ISF_SC_EENST_ISG_SC_EEEEESJ_SK_SJ_SK_NS1F_6fusion15FusionCallbacksIS1J_NS1N_17LinearCombinationISJ_fSJ_fLNS_15FloatRoundStyleE2EEESI_S1M_JEEENS4_5SM1004TMEM4LOAD26SM100_TMEM_LOAD_16dp256b4xES11_NS12_INS13_ILi2ELi4ELi3EEES16_NST_INS5_IJS17_NSA_ILi32EEEEEENS5_IJS1Y_SC_EEEEEEENS4_17SM75_U32x4_LDSM_NENS4_14SM90_TMA_STOREES22_NS4_17SM90_U32x4_STSM_NENS4_39AutoVectorizingCopyWithAssumedAlignmentILi128EEEEEEvvEEEEvNT_6ParamsE)
        .other          _ZN7cutlass13device_kernelINS_4gemm6kernel13GemmUniversalIN4cute5tupleIJiiiiEEENS1_10collective13CollectiveMmaINS1_35MainloopSm100TmaUmmaWarpSpecializedILi2ELi2ELi4ENS5_IJNS4_1CILi2EEENSA_ILi1EEESC_EEEEENS5_IJNSA_ILi64EEENSA_ILi224EEENSA_ILi128EEEEEENS_10bfloat16_tENS5_IJlSC_lEEESJ_SK_NS4_8TiledMMAINS4_8MMA_AtomIJNS4_20SM100_MMA_F16BF16_SSISJ_SJ_fLi64ELi224ELNS4_4UMMA5MajorE0ELSP_0ELNSO_7ScaleInE0ELSQ_0EEEEEENS4_6LayoutINS5_IJSC_SC_SC_EEENS5_IJNSA_ILi0EEESV_SV_EEEEENS5_IJNS4_10UnderscoreESY_SY_EEEEENS4_13SM90_TMA_LOADENS4_14ComposedLayoutINS4_7SwizzleILi3ELi4ELi3EEENS4_18smem_ptr_flag_bitsILi16EEENST_INS5_IJNSA_ILi8EEESF_EEENS5_IJSF_SC_EEEEEEEvNS4_8identityENS4_23SM90_TMA_LOAD_MULTICASTES1B_vS1C_EENS_8epilogue10collective18CollectiveEpilogueINS1F_23Sm100TmaWarpSpecializedILi2ELi1ELi112ELb1ELb0EEEJSI_NS5_IJNST_ISF_SC_EENST_ISG_SC_EEEEESJ_SK_SJ_SK_NS1F_6fusion15FusionCallbacksIS1J_NS1N_17LinearCombinationISJ_fSJ_fLNS_15FloatRoundStyleE2EEESI_S1M_JEEENS4_5SM1004TMEM4LOAD26SM100_TMEM_LOAD_16dp256b4xES11_NS12_INS13_ILi2ELi4ELi3EEES16_NST_INS5_IJS17_NSA_ILi32EEEEEENS5_IJS1Y_SC_EEEEEEENS4_17SM75_U32x4_LDSM_NENS4_14SM90_TMA_STOREES22_NS4_17SM90_U32x4_STSM_NENS4_39AutoVectorizingCopyWithAssumedAlignmentILi128EEEEEEvvEEEEvNT_6ParamsE,@"STO_CUDA_ENTRY STV_DEFAULT"
_ZN7cutlass13device_kernelINS_4gemm6kernel13GemmUniversalIN4cute5tupleIJiiiiEEENS1_10collective13CollectiveMmaINS1_35MainloopSm100TmaUmmaWarpSpecializedILi2ELi2ELi4ENS5_IJNS4_1CILi2EEENSA_ILi1EEESC_EEEEENS5_IJNSA_ILi64EEENSA_ILi224EEENSA_ILi128EEEEEENS_10bfloat16_tENS5_IJlSC_lEEESJ_SK_NS4_8TiledMMAINS4_8MMA_AtomIJNS4_20SM100_MMA_F16BF16_SSISJ_SJ_fLi64ELi224ELNS4_4UMMA5MajorE0ELSP_0ELNSO_7ScaleInE0ELSQ_0EEEEEENS4_6LayoutINS5_IJSC_SC_SC_EEENS5_IJNSA_ILi0EEESV_SV_EEEEENS5_IJNS4_10UnderscoreESY_SY_EEEEENS4_13SM90_TMA_LOADENS4_14ComposedLayoutINS4_7SwizzleILi3ELi4ELi3EEENS4_18smem_ptr_flag_bitsILi16EEENST_INS5_IJNSA_ILi8EEESF_EEENS5_IJSF_SC_EEEEEEEvNS4_8identityENS4_23SM90_TMA_LOAD_MULTICASTES1B_vS1C_EENS_8epilogue10collective18CollectiveEpilogueINS1F_23Sm100TmaWarpSpecializedILi2ELi1ELi112ELb1ELb0EEEJSI_NS5_IJNST_ISF_SC_EENST_ISG_SC_EEEEESJ_SK_SJ_SK_NS1F_6fusion15FusionCallbacksIS1J_NS1N_17LinearCombinationISJ_fSJ_fLNS_15FloatRoundStyleE2EEESI_S1M_JEEENS4_5SM1004TMEM4LOAD26SM100_TMEM_LOAD_16dp256b4xES11_NS12_INS13_ILi2ELi4ELi3EEES16_NST_INS5_IJS17_NSA_ILi32EEEEEENS5_IJS1Y_SC_EEEEEEENS4_17SM75_U32x4_LDSM_NENS4_14SM90_TMA_STOREES22_NS4_17SM90_U32x4_STSM_NENS4_39AutoVectorizingCopyWithAssumedAlignmentILi128EEEEEEvvEEEEvNT_6ParamsE:
[----:B------:R-:W1:Y:S01]  /*0000*/  LDC R1, c[0x0][0x37c] ;  /* 0x0000df00ff017b82 */ /* 0x000e620000000800 */
[----:B------:R-:W2:Y:S01]  /*0010*/  S2R R2, SR_TID.X ;  /* 0x0000000000027919 */ /* 0x000ea20000002100 */
[----:B------:R-:W3:Y:S01]  /*0020*/  LDCU.64 UR8, c[0x0][0x890] ;  /* 0x00011200ff0877ac */ /* 0x000ee20008000a00 */
[----:B------:R-:W-:Y:S02]  /*0030*/  PRMT R237, RZ, 0x7610, R237 ;  /* 0x00007610ffed7816 */ /* 0x000fe400000000ed */
[----:B------:R-:W-:Y:S01]  /*0040*/  ELECT P3, URZ, PT ;  /* 0x0000000000ff782f */ /* 0x000fe20003860000 */
[----:B---3--:R-:W-:-:S04]  /*0050*/  UISETP.NE.U32.AND UP0, UPT, UR8, URZ, UPT ;  /* 0x000000ff0800728c */ /* 0x008fc8000bf05070 */
[----:B------:R-:W-:Y:S01]  /*0060*/  UISETP.NE.AND.EX UP0, UPT, UR9, URZ, UPT, UP0 ;  /* 0x000000ff0900728c */ /* 0x000fe2000bf05300 */
[----:B--2---:R-:W-:-:S05]  /*0070*/  SHF.R.U32.HI R248, RZ, 0x5, R2 ;  /* 0x00000005fff87819 */ /* 0x004fca0000011602 */
[----:B------:R-:W2:Y:S02]  /*0080*/  SHFL.IDX PT, R0, R248, RZ, 0x1f ;  /* 0x00001ffff8007589 */ /* 0x000ea400000e0000 */
[----:B--2---:R-:W-:Y:S01]  /*0090*/  R2UR UR14, R0 ;  /* 0x00000000000e72ca */ /* 0x004fe200000e0000 */
[----:B-1----:R-:W-:-:S14]  /*00a0*/  BRA.U UP0, `(.L_x_0) ;  /* 0x0000000100307547 */ /* 0x002fdc000b800000 */
[----:B------:R-:W1:Y:S02]  /*00b0*/  LDCU.64 UR4, c[0x0][0x888] ;  /* 0x00011100ff0477ac */ /* 0x000e640008000a00 */
[----:B-1----:R-:W-:-:S04]  /*00c0*/  UISETP.NE.U32.AND UP0, UPT, UR4, URZ, UPT ;  /* 0x000000ff0400728c */ /* 0x002fc8000bf05070 */
[----:B------:R-:W-:-:S09]  /*00d0*/  UISETP.NE.AND.EX UP0, UPT, UR5, URZ, UPT, UP0 ;  /* 0x000000ff0500728c */ /* 0x000fd2000bf05300 */
[----:B------:R-:W-:Y:S05]  /*00e0*/  BRA.U !UP0, `(.L_x_1) ;  /* 0x0000000108147547 */ /* 0x000fea000b800000 */
[----:B------:R-:W1:Y:S01]  /*00f0*/  LDC.64 R4, c[0x0][0x888] ;  /* 0x00022200ff047b82 */ /* 0x000e620000000a00 */
[----:B------:R-:W1:Y:S02]  /*0100*/  LDCU.64 UR4, c[0x0][0x358] ;  /* 0x00006b00ff0477ac */ /* 0x000e640008000a00 */
[----:B-1----:R1:W5:Y:S01]  /*0110*/  LDG.E R123, desc[UR4][R4.64] ;  /* 0x00000004047b7981 */ /* 0x002362000c1e1900 */
[----:B------:R-:W-:Y:S01]  /*0120*/  HFMA2 R237, -RZ, RZ, 0, 5.9604644775390625e-08 ;  /* 0x00000001ffed7431 */ /* 0x000fe200000001ff */
[----:B------:R-:W-:Y:S05]  /*0130*/  BRA `(.L_x_0) ;  /* 0x00000000000c7947 */ /* 0x000fea0003800000 */
.L_x_1:
[----:B------:R-:W1:Y:S01]  /*0140*/  LDCU UR4, c[0x0][0x880] ;  /* 0x00011000ff0477ac */ /* 0x000e620008000800 */
[----:B------:R-:W-:Y:S01]  /*0150*/  HFMA2 R237, -RZ, RZ, 0, 5.9604644775390625e-08 ;  /* 0x00000001ffed7431 */ /* 0x000fe200000001ff */
[----:B-1----:R-:W-:-:S07]  /*0160*/  MOV R123, UR4 ;  /* 0x00000004007b7c02 */ /* 0x002fce0008000f00 */
.L_x_0:
[----:B------:R-:W2:Y:S02]  /*0170*/  LDCU.64 UR4, c[0x0][0x8b0] ;  /* 0x00011600ff0477ac */ /* 0x000ea40008000a00 */
[----:B--2---:R-:W-:-:S04]  /*0180*/  UISETP.NE.U32.AND UP0, UPT, UR4, URZ, UPT ;  /* 0x000000ff0400728c */ /* 0x004fc8000bf05070 */
[----:B------:R-:W-:-:S09]  /*0190*/  UISETP.NE.AND.EX UP0, UPT, UR5, URZ, UPT, UP0 ;  /* 0x000000ff0500728c */ /* 0x000fd2000bf05300 */
[----:B------:R-:W-:Y:S05]  /*01a0*/  BRA.U UP0, `(.L_x_2) ;  /* 0x0000000100287547 */ /* 0x000fea000b800000 */
[----:B------:R-:W2:Y:S02]  /*01b0*/  LDCU.64 UR4, c[0x0][0x8a8] ;  /* 0x00011500ff0477ac */ /* 0x000ea40008000a00 */
[----:B--2---:R-:W-:-:S04]  /*01c0*/  UISETP.NE.U32.AND UP0, UPT, UR4, URZ, UPT ;  /* 0x000000ff0400728c */ /* 0x004fc8000bf05070 */
[----:B------:R-:W-:-:S09]  /*01d0*/  UISETP.NE.AND.EX UP0, UPT, UR5, URZ, UPT, UP0 ;  /* 0x000000ff0500728c */ /* 0x000fd2000bf05300 */
[----:B------:R-:W-:Y:S05]  /*01e0*/  BRA.U !UP0, `(.L_x_3) ;  /* 0x0000000108107547 */ /* 0x000fea000b800000 */
[----:B-1----:R-:W1:Y:S01]  /*01f0*/  LDC.64 R4, c[0x0][0x8a8] ;  /* 0x00022a00ff047b82 */ /* 0x002e620000000a00 */
[----:B------:R-:W1:Y:S02]  /*0200*/  LDCU.64 UR4, c[0x0][0x358] ;  /* 0x00006b00ff0477ac */ /* 0x000e640008000a00 */
[----:B-1----:R2:W5:Y:S01]  /*0210*/  LDG.E R121, desc[UR4][R4.64] ;  /* 0x0000000404797981 */ /* 0x002562000c1e1900 */
[----:B------:R-:W-:Y:S05]  /*0220*/  BRA `(.L_x_2) ;  /* 0x0000000000087947 */ /* 0x000fea0003800000 */
.L_x_3:
[----:B------:R-:W2:Y:S02]  /*0230*/  LDCU UR4, c[0x0][0x8a0] ;  /* 0x00011400ff0477ac */ /* 0x000ea40008000800 */
[----:B--2---:R-:W-:Y:S02]  /*0240*/  MOV R121, UR4 ;  /* 0x0000000400797c02 */ /* 0x004fe40008000f00 */
.L_x_2:
[----:B------:R-:W-:Y:S01]  /*0250*/  IMAD.U32 R0, RZ, RZ, UR14 ;  /* 0x0000000eff007e24 */ /* 0x000fe2000f8e00ff */
[----:B------:R-:W-:Y:S04]  /*0260*/  BSSY.RECONVERGENT B0, `(.L_x_4) ;  /* 0x000000c000007945 */ /* 0x000fe80003800200 */
[C---:B------:R-:W-:Y:S02]  /*0270*/  ISETP.NE.OR P1, PT, R0.reuse, 0x1, !P3 ;  /* 0x000000010000780c */ /* 0x040fe40005f25670 */
[----:B------:R-:W-:-:S11]  /*0280*/  ISETP.NE.OR P0, PT, R0, 0x3, !P3 ;  /* 0x000000030000780c */ /* 0x000fd60005f05670 */
[----:B------:R-:W-:Y:S05]  /*0290*/  @P1 BRA `(.L_x_5) ;  /* 0x0000000000201947 */ /* 0x000fea0003800000 */
[----:B------:R-:W3:Y:S02]  /*02a0*/  LDCU.64 UR4, c[0x0][0x348] ;  /* 0x00006900ff0477ac */ /* 0x000ee40008000a00 */
[----:B---3--:R-:W-:Y:S02]  /*02b0*/  UIADD3 UR6, UP1, UPT, UR4, 0x80, URZ ;  /* 0x0000008004067890 */ /* 0x008fe4000ff3e0ff */
[----:B------:R-:W-:Y:S02]  /*02c0*/  UIADD3 UR4, UP0, UPT, UR4, 0x180, URZ ;  /* 0x0000018004047890 */ /* 0x000fe4000ff1e0ff */
[----:B------:R-:W-:Y:S02]  /*02d0*/  UIADD3.X UR7, UPT, UPT, URZ, UR5, URZ, UP1, !UPT ;  /* 0x00000005ff077290 */ /* 0x000fe40008ffe4ff */
[----:B------:R-:W-:-:S07]  /*02e0*/  UIADD3.X UR5, UPT, UPT, URZ, UR5, URZ, UP0, !UPT ;  /* 0x00000005ff057290 */ /* 0x000fce00087fe4ff */
[----:B------:R3:W-:Y:S02]  /*02f0*/  UTMACCTL.PF [UR6] ;  /* 0x00000000060079b9 */ /* 0x0007e40008040000 */
[----:B------:R3:W-:Y:S02]  /*0300*/  UTMACCTL.PF [UR4] ;  /* 0x00000000040079b9 */ /* 0x0007e40008040000 */
[----:B---3--:R-:W-:Y:S01]  /*0310*/  NOP ;  /* 0x0000000000007918 */ /* 0x008fe20000000000 */
.L_x_5:
[----:B------:R-:W-:Y:S05]  /*0320*/  BSYNC.RECONVERGENT B0 ;  /* 0x0000000000007941 */ /* 0x000fea0003800200 */
.L_x_4:
[----:B------:R-:W-:Y:S04]  /*0330*/  BSSY.RECONVERGENT B0, `(.L_x_6) ;  /* 0x000000a000007945 */ /* 0x000fe80003800200 */
        /* <DEDUP_REMOVED lines=9> */
.L_x_7:
[----:B------:R-:W-:Y:S05]  /*03d0*/  BSYNC.RECONVERGENT B0 ;  /* 0x0000000000007941 */ /* 0x000fea0003800200 */
.L_x_6:
[----:B------:R-:W3:Y:S01]  /*03e0*/  LDCU.64 UR4, c[0x0][0x888] ;  /* 0x00011100ff0477ac */ /* 0x000ee20008000a00 */
[----:B------:R-:W-:Y:S02]  /*03f0*/  UISETP.EQ.U32.AND UP1, UPT, UR8, URZ, UPT ;  /* 0x000000ff0800728c */ /* 0x000fe4000bf22070 */
[----:B------:R-:W-:Y:S02]  /*0400*/  UPLOP3.LUT UP3, UPT, UPT, UPT, UPT, 0x80, 0x8 ;  /* 0x000000000008789c */ /* 0x000fe40003f6f070 */
[----:B---3--:R-:W-:-:S04]  /*0410*/  UISETP.NE.U32.AND UP0, UPT, UR4, URZ, UPT ;  /* 0x000000ff0400728c */ /* 0x008fc8000bf05070 */
[----:B------:R-:W-:-:S04]  /*0420*/  UISETP.NE.AND.EX UP2, UPT, UR5, URZ, UPT, UP0 ;  /* 0x000000ff0500728c */ /* 0x000fc8000bf45300 */
[----:B------:R-:W-:-:S04]  /*0430*/  UISETP.EQ.OR.EX UP4, UPT, UR9, URZ, !UP2, UP1 ;  /* 0x000000ff0900728c */ /* 0x000fc8000d782710 */
[----:B------:R-:W-:-:S05]  /*0440*/  UP2UR UR60, UPR, URZ, 0x10 ;  /* 0x00000010ff3c7883 */ /* 0x000fca0008000000 */
[----:B------:R-:W-:Y:S07]  /*0450*/  BRA.U !UP4, `(.L_x_8) ;  /* 0x000000010c207547 */ /* 0x000fee000b800000 */
[----:B------:R-:W-:Y:S01]  /*0460*/  UISETP.NE.U32.AND UP1, UPT, UR8, URZ, UPT ;  /* 0x000000ff0800728c */ /* 0x000fe2000bf25070 */
[----:B-----5:R-:W-:Y:S01]  /*0470*/  FSETP.NEU.AND P0, PT, R123, RZ, PT ;  /* 0x000000ff7b00720b */ /* 0x020fe20003f0d000 */
[----:B------:R-:W-:Y:S02]  /*0480*/  USEL UR4, URZ, 0xffffffff, UP2 ;  /* 0xffffffffff047887 */ /* 0x000fe40009000000 */
[----:B------:R-:W-:-:S10]  /*0490*/  UISETP.NE.AND.EX UP1, UPT, UR9, URZ, UPT, UP1 ;  /* 0x000000ff0900728c */ /* 0x000fd4000bf25310 */
[----:B------:R-:W-:Y:S01]  /*04a0*/  VOTEU.ANY UP0, P0 ;  /* 0x0000000000ff7886 */ /* 0x000fe20000000100 */
[----:B------:R-:W-:-:S04]  /*04b0*/  @!UP1 USEL UR4, URZ, 0xffffffff, UP0 ;  /* 0xffffffffff049887 */ /* 0x000fc80008000000 */
[----:B------:R-:W-:-:S04]  /*04c0*/  ULOP3.LUT UR4, UR4, 0x1, URZ, 0xc0, !UPT ;  /* 0x0000000104047892 */ /* 0x000fc8000f8ec0ff */
[----:B------:R-:W-:-:S11]  /*04d0*/  UISETP.NE.U32.AND UP3, UPT, UR4, 0x1, UPT ;  /* 0x000000010400788c */ /* 0x000fd6000bf65070 */
.L_x_8:
[----:B------:R-:W3:Y:S01]  /*04e0*/  SHFL.IDX PT, R3, R248, RZ, 0x1f ;  /* 0x00001ffff8037589 */ /* 0x000ee200000e0000 */
[----:B------:R-:W-:Y:S01]  /*04f0*/  UISETP.NE.AND UP5, UPT, UR14, 0x2, UPT ;  /* 0x000000020e00788c */ /* 0x000fe2000bfa5270 */
[----:B---3--:R-:W-:-:S13]  /*0500*/  ISETP.NE.AND P0, PT, R3, RZ, PT ;  /* 0x000000ff0300720c */ /* 0x008fda0003f05270 */
[----:B------:R-:W-:Y:S05]  /*0510*/  @P0 BRA `(.L_x_9) ;  /* 0x0000000000480947 */ /* 0x000fea0003800000 */
[----:B------:R-:W3:Y:S01]  /*0520*/  S2UR UR4, SR_CgaCtaId ;  /* 0x00000000000479c3 */ /* 0x000ee20000008800 */
[----:B------:R-:W-:Y:S01]  /*0530*/  UMOV UR5, 0x400 ;  /* 0x0000040000057882 */ /* 0x000fe20000000000 */
[----:B------:R-:W-:Y:S01]  /*0540*/  UMOV UR8, 0x1 ;  /* 0x0000000100087882 */ /* 0x000fe20000000000 */
[----:B------:R-:W-:Y:S01]  /*0550*/  UMOV UR6, 0x2 ;  /* 0x0000000200067882 */ /* 0x000fe20000000000 */
[----:B------:R-:W-:-:S04]  /*0560*/  UIADD3 UR8, UPT, UPT, -UR8, 0x100000, URZ ;  /* 0x0010000008087890 */ /* 0x000fc8000fffe1ff */
[----:B------:R-:W-:Y:S02]  /*0570*/  USHF.L.U32 UR9, UR8, 0xb, URZ ;  /* 0x0000000b08097899 */ /* 0x000fe400080006ff */
[----:B------:R-:W-:Y:S02]  /*0580*/  USHF.L.U32 UR8, UR8, 0x1, URZ ;  /* 0x0000000108087899 */ /* 0x000fe400080006ff */
[----:B------:R-:W-:-:S04]  /*0590*/  UIADD3 UR6, UPT, UPT, -UR6, 0x100000, URZ ;  /* 0x0010000006067890 */ /* 0x000fc8000fffe1ff */
[----:B------:R-:W-:Y:S02]  /*05a0*/  USHF.L.U32 UR7, UR6, 0xb, URZ ;  /* 0x0000000b06077899 */ /* 0x000fe400080006ff */
[----:B------:R-:W-:Y:S01]  /*05b0*/  USHF.L.U32 UR6, UR6, 0x1, URZ ;  /* 0x0000000106067899 */ /* 0x000fe200080006ff */
[----:B------:R-:W-:Y:S01]  /*05c0*/  ELECT P0, URZ, PT ;  /* 0x0000000000ff782f */ /* 0x000fe20003800000 */
[----:B---3--:R-:W-:Y:S01]  /*05d0*/  ULEA UR4, UR4, UR5, 0x18 ;  /* 0x0000000504047291 */ /* 0x008fe2000f8ec0ff */
[----:B------:R-:W3:Y:S11]  /*05e0*/  FENCE.VIEW.ASYNC.S ;  /* 0x00000000000073c6 */ /* 0x000ef60000000000 */
[----:B---3--:R3:W4:Y:S01]  /*05f0*/  SYNCS.EXCH.64 URZ, [UR4], UR8 ;  /* 0x0000000804ff75b2 */ /* 0x0087220008000100 */
[----:B------:R3:W1:Y:S01]  /*0600*/  SYNCS.EXCH.64 URZ, [UR4+0x10], UR6 ;  /* 0x0000100604ff75b2 */ /* 0x0006620008000100 */
[----:B------:R3:W1:Y:S01]  /*0610*/  SYNCS.EXCH.64 URZ, [UR4+0x8], UR8 ;  /* 0x0000080804ff75b2 */ /* 0x0006620008000100 */
[----:B------:R3:W1:Y:S01]  /*0620*/  SYNCS.EXCH.64 URZ, [UR4+0x18], UR6 ;  /* 0x0000180604ff75b2 */ /* 0x0006620008000100 */
[----:B------:R-:W-:Y:S01]  /*0630*/  NOP ;  /* 0x0000000000007918 */ /* 0x000fe20000000000 */
.L_x_9:
[----:B------:R-:W2:Y:S01]  /*0640*/  SHFL.IDX PT, R3, R248, RZ, 0x1f ;  /* 0x00001ffff8037589 */ /* 0x000ea200000e0000 */
[----:B------:R-:W-:Y:S01]  /*0650*/  NOP ;  /* 0x0000000000007918 */ /* 0x000fe20000000000 */
[----:B--2---:R-:W-:-:S13]  /*0660*/  ISETP.NE.AND P0, PT, R3, 0x1, PT ;  /* 0x000000010300780c */ /* 0x004fda0003f05270 */
[----:B------:R-:W-:Y:S05]  /*0670*/  @P0 BRA `(.L_x_10) ;  /* 0x0000000000480947 */ /* 0x000fea0003800000 */
[----:B---3--:R-:W2:Y:S01]  /*0680*/  S2UR UR4, SR_CgaCtaId ;  /* 0x00000000000479c3 */ /* 0x008ea20000008800 */
        /* <DEDUP_REMOVED lines=10> */
[----:B--2---:R-:W-:Y:S01]  /*0730*/  ULEA UR4, UR4, UR5, 0x18 ;  /* 0x0000000504047291 */ /* 0x004fe2000f8ec0ff */
[----:B------:R-:W2:Y:S11]  /*0740*/  FENCE.VIEW.ASYNC.S ;  /* 0x00000000000073c6 */ /* 0x000eb60000000000 */
[----:B--2---:R2:W3:Y:S01]  /*0750*/  SYNCS.EXCH.64 URZ, [UR4+0x20], UR8 ;  /* 0x0000200804ff75b2 */ /* 0x0044e20008000100 */
[----:B------:R2:W1:Y:S01]  /*0760*/  SYNCS.EXCH.64 URZ, [UR4+0x30], UR6 ;  /* 0x0000300604ff75b2 */ /* 0x0004620008000100 */
[----:B------:R2:W1:Y:S01]  /*0770*/  SYNCS.EXCH.64 URZ, [UR4+0x28], UR8 ;  /* 0x0000280804ff75b2 */ /* 0x0004620008000100 */
[----:B------:R2:W1:Y:S01]  /*0780*/  SYNCS.EXCH.64 URZ, [UR4+0x38], UR6 ;  /* 0x0000380604ff75b2 */ /* 0x0004620008000100 */
[----:B------:R-:W-:Y:S01]  /*0790*/  NOP ;  /* 0x0000000000007918 */ /* 0x000fe20000000000 */
.L_x_10:
[----:B------:R-:W4:Y:S01]  /*07a0*/  SHFL.IDX PT, R3, R248, RZ, 0x1f ;  /* 0x00001ffff8037589 */ /* 0x000f2200000e0000 */
[----:B------:R-:W-:Y:S01]  /*07b0*/  NOP ;  /* 0x0000000000007918 */ /* 0x000fe20000000000 */
[----:B----4-:R-:W-:-:S13]  /*07c0*/  ISETP.NE.AND P0, PT, R3, 0x3, PT ;  /* 0x000000030300780c */ /* 0x010fda0003f05270 */
[----:B------:R-:W-:Y:S05]  /*07d0*/  @P0 BRA `(.L_x_11) ;  /* 0x0000000000300947 */ /* 0x000fea0003800000 */
[----:B--23--:R-:W2:Y:S01]  /*07e0*/  S2UR UR4, SR_CgaCtaId ;  /* 0x00000000000479c3 */ /* 0x00cea20000008800 */
[----:B------:R-:W-:Y:S01]  /*07f0*/  UMOV UR6, 0x400 ;  /* 0x0000040000067882 */ /* 0x000fe20000000000 */
[----:B------:R-:W-:Y:S01]  /*0800*/  UMOV UR5, 0x20 ;  /* 0x0000002000057882 */ /* 0x000fe20000000000 */
[----:B------:R-:W-:Y:S01]  /*0810*/  ELECT P0, URZ, PT ;  /* 0x0000000000ff782f */ /* 0x000fe20003800000 */
[----:B--2---:R-:W-:Y:S02]  /*0820*/  ULEA UR6, UR4, UR6, 0x18 ;  /* 0x0000000604067291 */ /* 0x004fe4000f8ec0ff */
[----:B------:R-:W-:-:S04]  /*0830*/  UIADD3 UR4, UPT, UPT, -UR5, 0x100000, URZ ;  /* 0x0010000005047890 */ /* 0x000fc8000fffe1ff */
[----:B------:R-:W-:Y:S02]  /*0840*/  USHF.L.U32 UR5, UR4, 0xb, URZ ;  /* 0x0000000b04057899 */ /* 0x000fe400080006ff */
[----:B------:R-:W-:Y:S01]  /*0850*/  USHF.L.U32 UR4, UR4, 0x1, URZ ;  /* 0x0000000104047899 */ /* 0x000fe200080006ff */
[----:B------:R-:W2:Y:S11]  /*0860*/  FENCE.VIEW.ASYNC.S ;  /* 0x00000000000073c6 */ /* 0x000eb60000000000 */
[----:B--2---:R4:W2:Y:S01]  /*0870*/  SYNCS.EXCH.64 URZ, [UR6+0x40], UR4 ;  /* 0x0000400406ff75b2 */ /* 0x0048a20008000100 */
[----:B------:R4:W3:Y:S02]  /*0880*/  SYNCS.EXCH.64 URZ, [UR6+0x48], UR4 ;  /* 0x0000480406ff75b2 */ /* 0x0008e40008000100 */
[----:B----4-:R-:W-:Y:S01]  /*0890*/  NOP ;  /* 0x0000000000007918 */ /* 0x010fe20000000000 */
.L_x_11:
[----:B------:R-:W4:Y:S01]  /*08a0*/  SHFL.IDX PT, R3, R248, RZ, 0x1f ;  /* 0x00001ffff8037589 */ /* 0x000f2200000e0000 */
[----:B------:R-:W-:Y:S01]  /*08b0*/  NOP ;  /* 0x0000000000007918 */ /* 0x000fe20000000000 */
[----:B----4-:R-:W-:-:S13]  /*08c0*/  ISETP.NE.AND P0, PT, R3, 0x4, PT ;  /* 0x000000040300780c */ /* 0x010fda0003f05270 */
[----:B------:R-:W-:Y:S05]  /*08d0*/  @P0 BRA `(.L_x_12) ;  /* 0x00000000004c0947 */ /* 0x000fea0003800000 */
[----:B--23--:R-:W2:Y:S01]  /*08e0*/  S2UR UR6, SR_CgaCtaId ;  /* 0x00000000000679c3 */ /* 0x00cea20000008800 */
[----:B------:R-:W-:Y:S01]  /*08f0*/  UMOV UR4, 0x1e0 ;  /* 0x000001e000047882 */ /* 0x000fe20000000000 */
[----:B------:R-:W-:Y:S01]  /*0900*/  UMOV UR5, 0x400 ;  /* 0x0000040000057882 */ /* 0x000fe20000000000 */
[----:B------:R-:W-:Y:S01]  /*0910*/  USEL UR4, UR4, 0x1a0, UP3 ;  /* 0x000001a004047887 */ /* 0x000fe20009800000 */
[----:B------:R-:W-:Y:S01]  /*0920*/  UMOV UR8, 0x1 ;  /* 0x0000000100087882 */ /* 0x000fe20000000000 */
[----:B------:R-:W-:Y:S01]  /*0930*/  ELECT P0, URZ, PT ;  /* 0x0000000000ff782f */ /* 0x000fe20003800000 */
[----:B------:R-:W-:-:S04]  /*0940*/  UIADD3 UR8, UPT, UPT, -UR8, 0x100000, URZ ;  /* 0x0010000008087890 */ /* 0x000fc8000fffe1ff */
[----:B------:R-:W-:Y:S02]  /*0950*/  USHF.L.U32 UR9, UR8, 0xb, URZ ;  /* 0x0000000b08097899 */ /* 0x000fe400080006ff */
[----:B------:R-:W-:Y:S02]  /*0960*/  USHF.L.U32 UR8, UR8, 0x1, URZ ;  /* 0x0000000108087899 */ /* 0x000fe400080006ff */
[----:B--2---:R-:W-:Y:S02]  /*0970*/  ULEA UR6, UR6, UR5, 0x18 ;  /* 0x0000000506067291 */ /* 0x004fe4000f8ec0ff */
[----:B------:R-:W-:-:S04]  /*0980*/  UIADD3 UR4, UPT, UPT, -UR4, 0x100000, URZ ;  /* 0x0010000004047890 */ /* 0x000fc8000fffe1ff */
[----:B------:R-:W-:Y:S02]  /*0990*/  USHF.L.U32 UR5, UR4, 0xb, URZ ;  /* 0x0000000b04057899 */ /* 0x000fe400080006ff */
[----:B------:R-:W-:Y:S01]  /*09a0*/  USHF.L.U32 UR4, UR4, 0x1, URZ ;  /* 0x0000000104047899 */ /* 0x000fe200080006ff */
[----:B------:R-:W2:Y:S03]  /*09b0*/  FENCE.VIEW.ASYNC.S ;  /* 0x00000000000073c6 */ /* 0x000ea60000000000 */
[----:B--2---:R4:W2:Y:S08]  /*09c0*/  SYNCS.EXCH.64 URZ, [UR6+0x50], UR8 ;  /* 0x0000500806ff75b2 */ /* 0x0048b00008000100 */
[----:B------:R4:W3:Y:S01]  /*09d0*/  SYNCS.EXCH.64 URZ, [UR6+0x60], UR4 ;  /* 0x0000600406ff75b2 */ /* 0x0008e20008000100 */
[----:B------:R4:W1:Y:S01]  /*09e0*/  SYNCS.EXCH.64 URZ, [UR6+0x58], UR8 ;  /* 0x0000580806ff75b2 */ /* 0x0008620008000100 */
[----:B------:R4:W1:Y:S02]  /*09f0*/  SYNCS.EXCH.64 URZ, [UR6+0x68], UR4 ;  /* 0x0000680406ff75b2 */ /* 0x0008640008000100 */
[----:B----4-:R-:W-:Y:S01]  /*0a00*/  NOP ;  /* 0x0000000000007918 */ /* 0x010fe20000000000 */
.L_x_12:
[----:B------:R-:W4:Y:S01]  /*0a10*/  SHFL.IDX PT, R3, R248, RZ, 0x1f ;  /* 0x00001ffff8037589 */ /* 0x000f2200000e0000 */
[----:B------:R-:W-:Y:S01]  /*0a20*/  NOP ;  /* 0x0000000000007918 */ /* 0x000fe20000000000 */
[----:B----4-:R-:W-:-:S13]  /*0a30*/  ISETP.NE.AND P0, PT, R3, 0x5, PT ;  /* 0x000000050300780c */ /* 0x010fda0003f05270 */
[----:B------:R-:W-:Y:S05]  /*0a40*/  @P0 BRA `(.L_x_13) ;  /* 0x0000000000580947 */ /* 0x000fea0003800000 */
[----:B--23--:R-:W2:Y:S01]  /*0a50*/  S2UR UR4, SR_CgaCtaId ;  /* 0x00000000000479c3 */ /* 0x00cea20000008800 */
        /* <DEDUP_REMOVED lines=12> */
[----:B--2---:R4:W2:Y:S01]  /*0b20*/  SYNCS.EXCH.64 URZ, [UR4+0x70], UR8 ;  /* 0x0000700804ff75b2 */ /* 0x0048a20008000100 */
[----:B------:R4:W3:Y:S01]  /*0b30*/  SYNCS.EXCH.64 URZ, [UR4+0x90], UR6 ;  /* 0x0000900604ff75b2 */ /* 0x0008e20008000100 */
[----:B------:R4:W1:Y:S01]  /*0b40*/  SYNCS.EXCH.64 URZ, [UR4+0x78], UR8 ;  /* 0x0000780804ff75b2 */ /* 0x0008620008000100 */
[----:B------:R4:W1:Y:S01]  /*0b50*/  SYNCS.EXCH.64 URZ, [UR4+0x98], UR6 ;  /* 0x0000980604ff75b2 */ /* 0x0008620008000100 */
[----:B------:R4:W1:Y:S01]  /*0b60*/  SYNCS.EXCH.64 URZ, [UR4+0x80], UR8 ;  /* 0x0000800804ff75b2 */ /* 0x0008620008000100 */
[----:B------:R4:W1:Y:S01]  /*0b70*/  SYNCS.EXCH.64 URZ, [UR4+0xa0], UR6 ;  /* 0x0000a00604ff75b2 */ /* 0x0008620008000100 */
[----:B------:R4:W1:Y:S01]  /*0b80*/  SYNCS.EXCH.64 URZ, [UR4+0x88], UR8 ;  /* 0x0000880804ff75b2 */ /* 0x0008620008000100 */
[----:B------:R4:W1:Y:S02]  /*0b90*/  SYNCS.EXCH.64 URZ, [UR4+0xa8], UR6 ;  /* 0x0000a80604ff75b2 */ /* 0x0008640008000100 */
[----:B----4-:R-:W-:Y:S01]  /*0ba0*/  NOP ;  /* 0x0000000000007918 */ /* 0x010fe20000000000 */
.L_x_13:
[----:B------:R-:W4:Y:S01]  /*0bb0*/  SHFL.IDX PT, R3, R248, RZ, 0x1f ;  /* 0x00001ffff8037589 */ /* 0x000f2200000e0000 */
[----:B------:R-:W1:Y:S01]  /*0bc0*/  S2UR UR15, SR_CgaCtaId ;  /* 0x00000000000f79c3 */ /* 0x000e620000008800 */
[----:B------:R-:W-:Y:S01]  /*0bd0*/  NOP ;  /* 0x0000000000007918 */ /* 0x000fe20000000000 */
[----:B----4-:R-:W-:-:S13]  /*0be0*/  ISETP.NE.AND P0, PT, R3, 0x3, PT ;  /* 0x000000030300780c */ /* 0x010fda0003f05270 */
[----:B-1----:R-:W-:Y:S05]  /*0bf0*/  @P0 BRA `(.L_x_14) ;  /* 0x0000000000340947 */ /* 0x002fea0003800000 */
[----:B--23--:R-:W-:Y:S01]  /*0c00*/  UMOV UR4, 0x400 ;  /* 0x0000040000047882 */ /* 0x00cfe20000000000 */
[----:B------:R-:W-:Y:S01]  /*0c10*/  UMOV UR6, 0x20 ;  /* 0x0000002000067882 */ /* 0x000fe20000000000 */
[----:B------:R-:W-:Y:S02]  /*0c20*/  ULEA UR4, UR15, UR4, 0x18 ;  /* 0x000000040f047291 */ /* 0x000fe4000f8ec0ff */
[----:B------:R-:W-:-:S04]  /*0c30*/  UIADD3 UR6, UPT, UPT, -UR6, 0x100000, URZ ;  /* 0x0010000006067890 */ /* 0x000fc8000fffe1ff */
[----:B------:R-:W-:Y:S02]  /*0c40*/  USHF.L.U32 UR7, UR6, 0xb, URZ ;  /* 0x0000000b06077899 */ /* 0x000fe400080006ff */
[----:B------:R-:W-:Y:S01]  /*0c50*/  USHF.L.U32 UR6, UR6, 0x1, URZ ;  /* 0x0000000106067899 */ /* 0x000fe200080006ff */
[----:B------:R-:W-:Y:S01]  /*0c60*/  ELECT P0, URZ, PT ;  /* 0x0000000000ff782f */ /* 0x000fe20003800000 */
[----:B------:R-:W1:Y:S10]  /*0c70*/  FENCE.VIEW.ASYNC.S ;  /* 0x00000000000073c6 */ /* 0x000e740000000000 */
[----:B-1----:R1:W4:Y:S01]  /*0c80*/  SYNCS.EXCH.64 URZ, [UR4+0xb0], UR6 ;  /* 0x0000b00604ff75b2 */ /* 0x0023220008000100 */
[----:B------:R1:W2:Y:S01]  /*0c90*/  SYNCS.EXCH.64 URZ, [UR4+0xc0], UR6 ;  /* 0x0000c00604ff75b2 */ /* 0x0002a20008000100 */
[----:B------:R1:W3:Y:S01]  /*0ca0*/  SYNCS.EXCH.64 URZ, [UR4+0xb8], UR6 ;  /* 0x0000b80604ff75b2 */ /* 0x0002e20008000100 */
[----:B------:R1:W1:Y:S01]  /*0cb0*/  SYNCS.EXCH.64 URZ, [UR4+0xc8], UR6 ;  /* 0x0000c80604ff75b2 */ /* 0x0002620008000100 */
[----:B------:R-:W-:Y:S01]  /*0cc0*/  NOP ;  /* 0x0000000000007918 */ /* 0x000fe20000000000 */
.L_x_14:
[----:B-123--:R-:W1:Y:S01]  /*0cd0*/  LDCU UR4, c[0x0][0x36c] ;  /* 0x00006d80ff0477ac */ /* 0x00ee620008000800 */
[----:B------:R-:W-:Y:S01]  /*0ce0*/  ISETP.NE.OR P3, PT, R0, 0x2, !P3 ;  /* 0x000000020000780c */ /* 0x000fe20005f65670 */
[----:B------:R-:W-:Y:S01]  /*0cf0*/  NOP ;  /* 0x0000000000007918 */ /* 0x000fe20000000000 */
[----:B------:R-:W-:Y:S01]  /*0d00*/  LOP3.LUT R0, R2, 0x1f, RZ, 0xc0, !PT ;  /* 0x0000001f02007812 */ /* 0x000fe200078ec0ff */
[----:B------:R-:W-:Y:S02]  /*0d10*/  UISETP.NE.AND UP4, UPT, UR14, URZ, UPT ;  /* 0x000000ff0e00728c */ /* 0x000fe4000bf85270 */
[----:B-1----:R-:W-:-:S09]  /*0d20*/  UISETP.EQ.U32.AND UP6, UPT, UR4, 0x1, UPT ;  /* 0x000000010400788c */ /* 0x002fd2000bfc2070 */
[----:B------:R-:W-:Y:S05]  /*0d30*/  BRA.U !UP6, `(.L_x_15) ;  /* 0x000000010e087547 */ /* 0x000fea000b800000 */
[----:B----4-:R-:W-:Y:S01]  /*0d40*/  UCGABAR_ARV ;  /* 0x00000000000079c7 */ /* 0x010fe20008000000 */
[----:B------:R-:W-:Y:S05]  /*0d50*/  BRA `(.L_x_16) ;  /* 0x0000000000047947 */ /* 0x000fea0003800000 */
.L_x_15:
[----:B----4-:R-:W-:Y:S01]  /*0d60*/  NOP ;  /* 0x0000000000007918 */ /* 0x010fe20000000000 */
.L_x_16:
[----:B------:R-:W1:Y:S01]  /*0d70*/  S2UR UR45, SR_CTAID.X ;  /* 0x00000000002d79c3 */ /* 0x000e620000002500 */
[----:B------:R-:W-:-:S05]  /*0d80*/  CS2R.32 R4, SR_CgaSize ;  /* 0x0000000000047805 */ /* 0x000fca0000008a00 */
[----:B------:R-:W-:-:S05]  /*0d90*/  IMAD R4, R4, -0xa0, RZ ;  /* 0xffffff6004047824 */ /* 0x000fca00078e02ff */
[----:B------:R-:W-:-:S14]  /*0da0*/  R2UR UR5, R4 ;  /* 0x00000000040572ca */ /* 0x000fdc00000e0000 */
[----:B------:R-:W2:Y:S01]  /*0db0*/  LDCU UR5, c[0x0][UR5+0x2b0] ;  /* 0x00005600050577ac */ /* 0x000ea20008000800 */
[----:B------:R-:W-:-:S05]  /*0dc0*/  CS2R.32 R4, SR_CgaSize ;  /* 0x0000000000047805 */ /* 0x000fca0000008a00 */
[----:B------:R-:W-:-:S05]  /*0dd0*/  IMAD R4, R4, -0xa0, RZ ;  /* 0xffffff6004047824 */ /* 0x000fca00078e02ff */
[----:B------:R-:W-:-:S14]  /*0de0*/  R2UR UR4, R4 ;  /* 0x00000000040472ca */ /* 0x000fdc00000e0000 */
[----:B------:R-:W3:Y:S01]  /*0df0*/  LDCU UR4, c[0x0][UR4+0x2b4] ;  /* 0x00005680040477ac */ /* 0x000ee20008000800 */
[----:B------:R-:W4:Y:S01]  /*0e00*/  S2UR UR46, SR_CTAID.Y ;  /* 0x00000000002e79c3 */ /* 0x000f220000002600 */
[----:B------:R-:W-:-:S05]  /*0e10*/  CS2R.32 R4, SR_CgaSize ;  /* 0x0000000000047805 */ /* 0x000fca0000008a00 */
[----:B------:R-:W-:-:S05]  /*0e20*/  IMAD R4, R4, -0xa0, RZ ;  /* 0xffffff6004047824 */ /* 0x000fca00078e02ff */
[----:B------:R-:W-:-:S14]  /*0e30*/  R2UR UR57, R4 ;  /* 0x00000000043972ca */ /* 0x000fdc00000e0000 */
[----:B------:R-:W3:Y:S01]  /*0e40*/  LDCU UR57, c[0x0][UR57+0x2a0] ;  /* 0x00005400393977ac */ /* 0x000ee20008000800 */
[----:B------:R-:W-:-:S05]  /*0e50*/  CS2R.32 R4, SR_CgaSize ;  /* 0x0000000000047805 */ /* 0x000fca0000008a00 */
[----:B------:R-:W-:-:S05]  /*0e60*/  IMAD R4, R4, -0xa0, RZ ;  /* 0xffffff6004047824 */ /* 0x000fca00078e02ff */
[----:B------:R-:W-:-:S14]  /*0e70*/  R2UR UR56, R4 ;  /* 0x00000000043872ca */ /* 0x000fdc00000e0000 */
[----:B------:R-:W3:Y:S01]  /*0e80*/  LDCU UR56, c[0x0][UR56+0x2a4] ;  /* 0x00005480383877ac */ /* 0x000ee20008000800 */
[----:B------:R-:W3:Y:S01]  /*0e90*/  LDCU UR20, c[0x0][0xb24] ;  /* 0x00016480ff1477ac */ /* 0x000ee20008000800 */
[----:B------:R-:W3:Y:S01]  /*0ea0*/  LDCU UR21, c[0x0][0xb24] ;  /* 0x00016480ff1577ac */ /* 0x000ee20008000800 */
[----:B-1----:R-:W-:Y:S01]  /*0eb0*/  I2FP.F32.U32 R4, UR45 ;  /* 0x0000002d00047c45 */ /* 0x002fe20008201000 */
[----:B------:R-:W1:Y:S04]  /*0ec0*/  LDCU UR25, c[0x0][0xb30] ;  /* 0x00016600ff1977ac */ /* 0x000e680008000800 */
[----:B--2---:R-:W-:Y:S01]  /*0ed0*/  FMUL R4, R4, UR5 ;  /* 0x0000000504047c20 */ /* 0x004fe20008400000 */
[----:B----4-:R-:W-:-:S05]  /*0ee0*/  I2FP.F32.U32 R3, UR46 ;  /* 0x0000002e00037c45 */ /* 0x010fca0008201000 */
[----:B------:R-:W2:Y:S01]  /*0ef0*/  F2I.U32.TRUNC.NTZ R4, R4 ;  /* 0x0000000400047305 */ /* 0x000ea2000020f000 */
[----:B---3--:R-:W-:Y:S01]  /*0f00*/  FMUL R3, R3, UR4 ;  /* 0x0000000403037c20 */ /* 0x008fe20008400000 */
[----:B------:R-:W-:-:S04]  /*0f10*/  ULOP3.LUT UR4, UR15, 0x1, URZ, 0xc0, !UPT ;  /* 0x000000010f047892 */ /* 0x000fc8000f8ec0ff */
[----:B------:R-:W-:Y:S02]  /*0f20*/  UISETP.NE.U32.AND UP0, UPT, UR4, 0x1, UPT ;  /* 0x000000010400788c */ /* 0x000fe4000bf05070 */
[----:B------:R-:W3:Y:S02]  /*0f30*/  F2I.U32.TRUNC.NTZ R3, R3 ;  /* 0x0000000300037305 */ /* 0x000ee4000020f000 */
[----:B------:R-:W-:Y:S01]  /*0f40*/  USEL UR4, URZ, 0x1c00, UP0 ;  /* 0x00001c00ff047887 */ /* 0x000fe20008000000 */
[----:B--2---:R-:W-:Y:S02]  /*0f50*/  R2UR UR6, R4 ;  /* 0x00000000040672ca */ /* 0x004fe400000e0000 */
[----:B---3--:R-:W-:Y:S02]  /*0f60*/  R2UR UR5, R3 ;  /* 0x00000000030572ca */ /* 0x008fe400000e0000 */
[----:B------:R-:W-:-:S09]  /*0f70*/  PRMT R3, RZ, 0x7610, R3 ;  /* 0x00007610ff037816 */ /* 0x000fd20000000003 */
[----:B------:R-:W-:-:S04]  /*0f80*/  UIADD3 UR6, UPT, UPT, -UR6, URZ, URZ ;  /* 0x000000ff06067290 */ /* 0x000fc8000fffe1ff */
[----:B------:R-:W-:Y:S02]  /*0f90*/  UIMAD UR57, UR57, UR6, UR45 ;  /* 0x00000006393972a4 */ /* 0x000fe4000f8e022d */
[----:B------:R-:W-:-:S04]  /*0fa0*/  UIADD3 UR5, UPT, UPT, -UR5, URZ, URZ ;  /* 0x000000ff05057290 */ /* 0x000fc8000fffe1ff */
[----:B------:R-:W-:Y:S01]  /*0fb0*/  UIMAD UR56, UR56, UR5, UR46 ;  /* 0x00000005383872a4 */ /* 0x000fe2000f8e022e */
[----:B-1----:R-:W-:Y:S11]  /*0fc0*/  BRA.U UP4, `(.L_x_17) ;  /* 0x0000000104247547 */ /* 0x002ff6000b800000 */
[----:B------:R-:W-:-:S04]  /*0fd0*/  UISETP.NE.AND UP0, UPT, UR56, URZ, UPT ;  /* 0x000000ff3800728c */ /* 0x000fc8000bf05270 */
[----:B------:R-:W-:-:S04]  /*0fe0*/  UISETP.EQ.OR UP0, UPT, UR57, URZ, !UP0 ;  /* 0x000000ff3900728c */ /* 0x000fc8000c702670 */
[----:B------:R-:W-:Y:S02]  /*0ff0*/  USEL UR6, URZ, 0x1, !UP0 ;  /* 0x00000001ff067887 */ /* 0x000fe4000c000000 */
[----:B------:R-:W-:-:S04]  /*1000*/  UISETP.NE.AND UP0, UPT, UR56, URZ, UPT ;  /* 0x000000ff3800728c */ /* 0x000fc8000bf05270 */
[----:B------:R-:W-:Y:S02]  /*1010*/  USEL UR5, URZ, 0x2, UP0 ;  /* 0x00000002ff057887 */ /* 0x000fe40008000000 */
[----:B------:R-:W-:-:S04]  /*1020*/  UISETP.NE.AND UP0, UPT, UR57, 0x1, UPT ;  /* 0x000000013900788c */ /* 0x000fc8000bf05270 */
[----:B------:R-:W-:-:S04]  /*1030*/  USEL UR5, UR5, 0x2, UP0 ;  /* 0x0000000205057887 */ /* 0x000fc80008000000 */
[----:B------:R-:W-:-:S06]  /*1040*/  UIADD3 UR5, UPT, UPT, UR6, UR5, URZ ;  /* 0x0000000506057290 */ /* 0x000fcc000fffe0ff */
[----:B------:R-:W-:-:S07]  /*1050*/  MOV R3, UR5 ;  /* 0x0000000500037c02 */ /* 0x000fce0008000f00 */
.L_x_17:
[----:B------:R-:W1:Y:S01]  /*1060*/  S2UR UR36, SR_CTAID.Z ;  /* 0x00000000002479c3 */ /* 0x000e620000002700 */
[----:B------:R-:W-:-:S09]  /*1070*/  UISETP.GE.AND UP0, UPT, UR20, 0x1, UPT ;  /* 0x000000011400788c */ /* 0x000fd2000bf06270 */
[----:B------:R-:W-:Y:S05]  /*1080*/  BRA.U !UP0, `(.L_x_18) ;  /* 0x0000000108d07547 */ /* 0x000fea000b800000 */
[----:B------:R-:W2:Y:S01]  /*1090*/  LDCU.128 UR16, c[0x0][0xb10] ;  /* 0x00016200ff1077ac */ /* 0x000ea20008000c00 */
[----:B------:R-:W3:Y:S01]  /*10a0*/  LDCU UR24, c[0x0][0xb0c] ;  /* 0x00016180ff1877ac */ /* 0x000ee20008000800 */
[----:B------:R-:W4:Y:S01]  /*10b0*/  LDCU UR7, c[0x0][0x370] ;  /* 0x00006e00ff0777ac */ /* 0x000f220008000800 */
[----:B------:R-:W1:Y:S01]  /*10c0*/  LDCU UR8, c[0x0][0x374] ;  /* 0x00006e80ff0877ac */ /* 0x000e620008000800 */
[----:B------:R-:W1:Y:S01]  /*10d0*/  LDCU UR9, c[0x0][0xb20] ;  /* 0x00016400ff0977ac */ /* 0x000e620008000800 */
[----:B--2---:R-:W-:Y:S02]  /*10e0*/  UIMAD.WIDE.U32 UR10, UR45, UR16, URZ ;  /* 0x000000102d0a72a5 */ /* 0x004fe4000f8e00ff */
[----:B---3--:R-:W-:Y:S02]  /*10f0*/  UISETP.NE.AND UP0, UPT, UR24, 0x1, UPT ;  /* 0x000000011800788c */ /* 0x008fe4000bf05270 */
[----:B------:R-:W-:Y:S02]  /*1100*/  UISETP.NE.AND UP1, UPT, UR20, 0x1, UPT ;  /* 0x000000011400788c */ /* 0x000fe4000bf25270 */
[----:B----4-:R-:W-:Y:S01]  /*1110*/  UIMAD.WIDE.U32 UR12, UR7, UR16, URZ ;  /* 0x00000010070c72a5 */ /* 0x010fe2000f8e00ff */
[----:B------:R-:W-:Y:S01]  /*1120*/  UMOV UR6, UR11 ;  /* 0x0000000b00067c82 */ /* 0x000fe20008000000 */
[----:B------:R-:W-:-:S02]  /*1130*/  UIMAD.WIDE.U32 UR22, UR46, UR19, URZ ;  /* 0x000000132e1672a5 */ /* 0x000fc4000f8e00ff */
[----:B------:R-:W-:Y:S01]  /*1140*/  USHF.R.U32.HI UR6, URZ, UR17, UR6 ;  /* 0x00000011ff067299 */ /* 0x000fe20008011606 */
[----:B------:R-:W2:Y:S02]  /*1150*/  LDCU.64 UR10, c[0x0][0xb28] ;  /* 0x00016500ff0a77ac */ /* 0x000ea40008000a00 */
[----:B------:R-:W-:Y:S01]  /*1160*/  UMOV UR12, UR13 ;  /* 0x0000000d000c7c82 */ /* 0x000fe20008000000 */
[----:B------:R-:W-:Y:S02]  /*1170*/  USEL UR6, UR45, UR6, !UP0 ;  /* 0x000000062d067287 */ /* 0x000fe4000c000000 */
[----:B------:R-:W-:Y:S02]  /*1180*/  @UP0 USHF.R.U32.HI UR7, URZ, UR17, UR12 ;  /* 0x00000011ff070299 */ /* 0x000fe4000801160c */
[----:B------:R-:W-:Y:S02]  /*1190*/  UISETP.NE.AND UP0, UPT, UR18, 0x1, UPT ;  /* 0x000000011200788c */ /* 0x000fe4000bf05270 */
[----:B-1----:R-:W-:Y:S01]  /*11a0*/  UIMAD.WIDE.U32 UR12, UR8, UR19, URZ ;  /* 0x00000013080c72a5 */ /* 0x002fe2000f8e00ff */
[----:B------:R-:W-:-:S02]  /*11b0*/  UMOV UR5, UR23 ;  /* 0x0000001700057c82 */ /* 0x000fc40008000000 */
[----:B------:R-:W-:-:S04]  /*11c0*/  USHF.R.U32.HI UR5, URZ, UR9, UR5 ;  /* 0x00000009ff057299 */ /* 0x000fc80008011605 */
[----:B------:R-:W-:Y:S01]  /*11d0*/  UMOV UR12, UR13 ;  /* 0x0000000d000c7c82 */ /* 0x000fe20008000000 */
[----:B--2---:R-:W-:Y:S02]  /*11e0*/  UIMAD.WIDE.U32 UR16, UR7, UR10, URZ ;  /* 0x0000000a071072a5 */ /* 0x004fe4000f8e00ff */
[----:B------:R-:W-:Y:S02]  /*11f0*/  @UP0 USHF.R.U32.HI UR8, URZ, UR9, UR12 ;  /* 0x00000009ff080299 */ /* 0x000fe4000801160c */
[----:B------:R-:W-:Y:S02]  /*1200*/  USEL UR5, UR46, UR5, !UP0 ;  /* 0x000000052e057287 */ /* 0x000fe4000c000000 */
[----:B------:R-:W-:Y:S01]  /*1210*/  UIMAD.WIDE.U32 UR12, UR8, UR10, URZ ;  /* 0x0000000a080c72a5 */ /* 0x000fe2000f8e00ff */
[----:B------:R-:W-:Y:S02]  /*1220*/  UMOV UR16, UR17 ;  /* 0x0000001100107c82 */ /* 0x000fe40008000000 */
[----:B------:R-:W-:-:S04]  /*1230*/  @UP1 USHF.R.U32.HI UR7, URZ, UR11, UR16 ;  /* 0x0000000bff071299 */ /* 0x000fc80008011610 */
[----:B------:R-:W-:Y:S01]  /*1240*/  UMOV UR12, UR13 ;  /* 0x0000000d000c7c82 */ /* 0x000fe20008000000 */
[----:B------:R-:W-:Y:S02]  /*1250*/  UIMAD UR9, UR7, UR20, URZ ;  /* 0x00000014070972a4 */ /* 0x000fe4000f8e02ff */
[----:B------:R-:W-:Y:S02]  /*1260*/  @UP1 USHF.R.U32.HI UR8, URZ, UR11, UR12 ;  /* 0x0000000bff081299 */ /* 0x000fe4000801160c */
[----:B------:R-:W-:Y:S02]  /*1270*/  UIMAD.WIDE.U32 UR12, UR5, UR10, URZ ;  /* 0x0000000a050c72a5 */ /* 0x000fe4000f8e00ff */
[----:B------:R-:W-:Y:S02]  /*1280*/  UIMAD UR8, UR8, UR20, URZ ;  /* 0x00000014080872a4 */ /* 0x000fe4000f8e02ff */
[----:B------:R-:W-:Y:S02]  /*1290*/  UIADD3 UR12, UPT, UPT, -UR6, URZ, URZ ;  /* 0x000000ff060c7290 */ /* 0x000fe4000fffe1ff */
[----:B------:R-:W-:-:S02]  /*12a0*/  UISETP.GE.AND UP0, UPT, UR5, UR8, UPT ;  /* 0x000000080500728c */ /* 0x000fc4000bf06270 */
[----:B------:R-:W-:Y:S02]  /*12b0*/  UIMAD UR45, UR24, UR12, UR45 ;  /* 0x0000000c182d72a4 */ /* 0x000fe4000f8e022d */
[----:B------:R-:W-:Y:S02]  /*12c0*/  UISETP.GE.OR UP0, UPT, UR6, UR9, UP0 ;  /* 0x000000090600728c */ /* 0x000fe40008706670 */
[----:B------:R-:W-:-:S03]  /*12d0*/  UIMAD.WIDE.U32 UR8, UR6, UR10, URZ ;  /* 0x0000000a060872a5 */ /* 0x000fc6000f8e00ff */
[----:B------:R-:W-:Y:S02]  /*12e0*/  UMOV UR10, UR13 ;  /* 0x0000000d000a7c82 */ /* 0x000fe40008000000 */
[----:B------:R-:W-:-:S04]  /*12f0*/  USHF.R.U32.HI UR10, URZ, UR11, UR10 ;  /* 0x0000000bff0a7299 */ /* 0x000fc8000801160a */
[----:B------:R-:W-:Y:S02]  /*1300*/  USEL UR8, UR5, UR10, !UP1 ;  /* 0x0000000a05087287 */ /* 0x000fe4000c800000 */
[----:B------:R-:W-:Y:S02]  /*1310*/  @!UP0 USHF.R.U32.HI UR9, URZ, UR11, UR9 ;  /* 0x0000000bff098299 */ /* 0x000fe40008011609 */
[----:B------:R-:W-:Y:S02]  /*1320*/  UIADD3 UR10, UPT, UPT, -UR8, URZ, URZ ;  /* 0x000000ff080a7290 */ /* 0x000fe4000fffe1ff */
[----:B------:R-:W-:Y:S02]  /*1330*/  @!UP0 USEL UR9, UR6, UR9, !UP1 ;  /* 0x0000000906098287 */ /* 0x000fe4000c800000 */
[----:B------:R-:W-:Y:S02]  /*1340*/  UIMAD UR10, UR20, UR10, UR5 ;  /* 0x0000000a140a72a4 */ /* 0x000fe4000f8e0205 */
[----:B------:R-:W-:-:S02]  /*1350*/  UIADD3 UR11, UPT, UPT, -UR5, URZ, URZ ;  /* 0x000000ff050b7290 */ /* 0x000fc4000fffe1ff */
[----:B------:R-:W-:Y:S02]  /*1360*/  @!UP0 UIMAD UR7, UR10, UR7, UR9 ;  /* 0x000000070a0782a4 */ /* 0x000fe4000f8e0209 */
[----:B------:R-:W-:Y:S02]  /*1370*/  @!UP0 UIADD3 UR8, UPT, UPT, UR8, -UR9, URZ ;  /* 0x8000000908088290 */ /* 0x000fe4000fffe0ff */
[----:B------:R-:W-:Y:S02]  /*1380*/  UIMAD UR11, UR18, UR11, UR46 ;  /* 0x0000000b120b72a4 */ /* 0x000fe4000f8e022e */
[----:B------:R-:W-:-:S03]  /*1390*/  @!UP0 UIMAD UR5, UR8, UR20, UR6 ;  /* 0x00000014080582a4 */ /* 0x000fc6000f8e0206 */
[----:B------:R-:W-:Y:S01]  /*13a0*/  @!UP0 UMOV UR6, UR7 ;  /* 0x0000000700068c82 */ /* 0x000fe20008000000 */
[----:B------:R-:W-:Y:S02]  /*13b0*/  UIMAD UR46, UR5, UR18, UR11 ;  /* 0x00000012052e72a4 */ /* 0x000fe4000f8e020b */
[----:B------:R-:W-:-:S12]  /*13c0*/  UIMAD UR45, UR6, UR24, UR45 ;  /* 0x00000018062d72a4 */ /* 0x000fd8000f8e022d */
.L_x_18:
[----:B------:R-:W-:-:S09]  /*13d0*/  UISETP.NE.AND UP0, UPT, UR25, 0x1, UPT ;  /* 0x000000011900788c */ /* 0x000fd2000bf05270 */
[----:B------:R-:W-:Y:S05]  /*13e0*/  BRA.U UP0, `(.L_x_19) ;  /* 0x0000000100447547 */ /* 0x000fea000b800000 */
[----:B------:R-:W2:Y:S01]  /*13f0*/  LDCU.128 UR16, c[0x0][0xb10] ;  /* 0x00016200ff1077ac */ /* 0x000ea20008000c00 */
[----:B------:R-:W3:Y:S01]  /*1400*/  LDCU UR10, c[0x0][0xb0c] ;  /* 0x00016180ff0a77ac */ /* 0x000ee20008000800 */
[----:B------:R-:W4:Y:S01]  /*1410*/  LDCU UR11, c[0x0][0xb20] ;  /* 0x00016400ff0b77ac */ /* 0x000f220008000800 */
[----:B--2---:R-:W-:Y:S02]  /*1420*/  UIMAD.WIDE.U32 UR6, UR45, UR16, URZ ;  /* 0x000000102d0672a5 */ /* 0x004fe4000f8e00ff */
[----:B------:R-:W-:Y:S02]  /*1430*/  UIMAD.WIDE.U32 UR8, UR46, UR19, URZ ;  /* 0x000000132e0872a5 */ /* 0x000fe4000f8e00ff */
[----:B---3--:R-:W-:-:S03]  /*1440*/  UISETP.NE.AND UP0, UPT, UR10, 0x1, UPT ;  /* 0x000000010a00788c */ /* 0x008fc6000bf05270 */
[----:B------:R-:W-:Y:S02]  /*1450*/  UMOV UR6, UR7 ;  /* 0x0000000700067c82 */ /* 0x000fe40008000000 */
[----:B------:R-:W-:Y:S01]  /*1460*/  USHF.R.U32.HI UR6, URZ, UR17, UR6 ;  /* 0x00000011ff067299 */ /* 0x000fe20008011606 */
[----:B------:R-:W-:-:S03]  /*1470*/  UMOV UR5, UR9 ;  /* 0x0000000900057c82 */ /* 0x000fc60008000000 */
[----:B------:R-:W-:Y:S02]  /*1480*/  USEL UR6, UR45, UR6, !UP0 ;  /* 0x000000062d067287 */ /* 0x000fe4000c000000 */
[----:B------:R-:W-:Y:S02]  /*1490*/  UISETP.NE.AND UP0, UPT, UR18, 0x1, UPT ;  /* 0x000000011200788c */ /* 0x000fe4000bf05270 */
[----:B----4-:R-:W-:-:S04]  /*14a0*/  USHF.R.U32.HI UR5, URZ, UR11, UR5 ;  /* 0x0000000bff057299 */ /* 0x010fc80008011605 */
[----:B------:R-:W-:-:S04]  /*14b0*/  USEL UR5, UR46, UR5, !UP0 ;  /* 0x000000052e057287 */ /* 0x000fc8000c000000 */
[----:B------:R-:W-:Y:S02]  /*14c0*/  UIADD3 UR7, UPT, UPT, UR6, -UR5, URZ ;  /* 0x8000000506077290 */ /* 0x000fe4000fffe0ff */
[----:B------:R-:W-:Y:S02]  /*14d0*/  UIADD3 UR5, UPT, UPT, -UR6, UR5, URZ ;  /* 0x0000000506057290 */ /* 0x000fe4000fffe1ff */
[----:B------:R-:W-:Y:S02]  /*14e0*/  UIMAD UR46, UR7, UR18, UR46 ;  /* 0x00000012072e72a4 */ /* 0x000fe4000f8e022e */
[----:B------:R-:W-:-:S12]  /*14f0*/  UIMAD UR45, UR5, UR10, UR45 ;  /* 0x0000000a052d72a4 */ /* 0x000fd8000f8e022d */
.L_x_19:
[----:B------:R-:W-:Y:S01]  /*1500*/  UISETP.NE.AND UP0, UPT, UR14, 0x2, UPT ;  /* 0x000000020e00788c */ /* 0x000fe2000bf05270 */
[----:B------:R-:W-:Y:S09]  /*1510*/  BRA.U !UP6, `(.L_x_20) ;  /* 0x000000010e0c7547 */ /* 0x000ff2000b800000 */
[----:B------:R-:W-:Y:S01]  /*1520*/  UCGABAR_WAIT ;  /* 0x0000000000007dc7 */ /* 0x000fe20008000000 */
[----:B------:R-:W-:Y:S01]  /*1530*/  CCTL.IVALL ;  /* 0x00000000ff00798f */ /* 0x000fe20002000000 */
[----:B------:R-:W-:Y:S05]  /*1540*/  BRA `(.L_x_21) ;  /* 0x0000000000047947 */ /* 0x000fea0003800000 */
.L_x_20:
[----:B------:R-:W-:Y:S06]  /*1550*/  BAR.SYNC.DEFER_BLOCKING 0x0 ;  /* 0x0000000000007b1d */ /* 0x000fec0000010000 */
.L_x_21:
[----:B------:R-:W-:Y:S05]  /*1560*/  BRA.U UP0, `(.L_x_22) ;  /* 0x0000001100d87547 */ /* 0x000fea000b800000 */
[----:B------:R-:W2:Y:S01]  /*1570*/  LDCU UR7, c[0x0][0x38c] ;  /* 0x00007180ff0777ac */ /* 0x000ea20008000800 */
[----:B------:R-:W-:Y:S01]  /*1580*/  PLOP3.LUT P1, PT, PT, PT, UP3, 0x80, 0x8 ;  /* 0x000000000008781c */ /* 0x000fe20003f2f038 */
[----:B------:R-:W-:Y:S01]  /*1590*/  IMAD.MOV.U32 R12, RZ, RZ, 0x1 ;  /* 0x00000001ff0c7424 */ /* 0x000fe200078e00ff */
[----:B------:R-:W-:Y:S01]  /*15a0*/  ISETP.EQ.OR P2, PT, R0, RZ, P3 ;  /* 0x000000ff0000720c */ /* 0x000fe20001f42670 */
[----:B------:R-:W-:Y:S01]  /*15b0*/  UISETP.NE.AND UP1, UPT, UR14, URZ, UPT ;  /* 0x000000ff0e00728c */ /* 0x000fe2000bf25270 */
[----:B------:R-:W-:Y:S01]  /*15c0*/  PLOP3.LUT P1, PT, P1, PT, PT, 0x8, 0x80 ;  /* 0x000000000080781c */ /* 0x000fe20000f2e170 */
[----:B------:R-:W-:Y:S01]  /*15d0*/  USEL UR39, URZ, 0x1, UP5 ;  /* 0x00000001ff277887 */ /* 0x000fe2000a800000 */
[----:B------:R-:W-:Y:S01]  /*15e0*/  CS2R R10, SRZ ;  /* 0x00000000000a7805 */ /* 0x000fe2000001ff00 */
[----:B------:R-:W-:Y:S01]  /*15f0*/  IMAD.MOV.U32 R9, RZ, RZ, RZ ;  /* 0x000000ffff097224 */ /* 0x000fe200078e00ff */
[----:B------:R-:W3:Y:S01]  /*1600*/  LDCU UR48, c[0x0][0x370] ;  /* 0x00006e00ff3077ac */ /* 0x000ee20008000800 */
[----:B------:R-:W-:Y:S01]  /*1610*/  IMAD.MOV.U32 R8, RZ, RZ, 0x1 ;  /* 0x00000001ff087424 */ /* 0x000fe200078e00ff */
[----:B------:R-:W4:Y:S01]  /*1620*/  LDCU.64 UR40, c[0x0][0x348] ;  /* 0x00006900ff2877ac */ /* 0x000f220008000a00 */
[----:B------:R-:W-:-:S02]  /*1630*/  USHF.R.U32.HI UR52, URZ, 0x6, UR4 ;  /* 0x00000006ff347899 */ /* 0x000fc40008011604 */
[----:B--2---:R-:W-:Y:S02]  /*1640*/  UIADD3 UR6, UPT, UPT, UR7, 0x7f, URZ ;  /* 0x0000007f07067890 */ /* 0x004fe4000fffe0ff */
[----:B------:R-:W-:Y:S02]  /*1650*/  UIADD3 UR53, UPT, UPT, UR7, 0xfe, URZ ;  /* 0x000000fe07357890 */ /* 0x000fe4000fffe0ff */
[----:B------:R-:W-:Y:S01]  /*1660*/  USHF.R.S32.HI UR5, URZ, 0x1f, UR6 ;  /* 0x0000001fff057899 */ /* 0x000fe20008011406 */
[----:B------:R-:W2:Y:S03]  /*1670*/  LDCU UR47, c[0x0][0x374] ;  /* 0x00006e80ff2f77ac */ /* 0x000ea60008000800 */
[----:B------:R-:W-:Y:S02]  /*1680*/  ULEA.HI UR5, UR5, UR6, URZ, 0x7 ;  /* 0x0000000605057291 */ /* 0x000fe4000f8f38ff */
[----:B------:R-:W-:-:S02]  /*1690*/  USEL UR39, UR39, 0x2, UP1 ;  /* 0x0000000227277887 */ /* 0x000fc40008800000 */
[----:B------:R-:W-:Y:S02]  /*16a0*/  USHF.R.S32.HI UR50, URZ, 0x7, UR5 ;  /* 0x00000007ff327899 */ /* 0x000fe40008011405 */
[----:B------:R-:W-:Y:S02]  /*16b0*/  UIADD3 UR5, UPT, UPT, UR7, -0x1, URZ ;  /* 0xffffffff07057890 */ /* 0x000fe4000fffe0ff */
[----:B------:R-:W-:Y:S02]  /*16c0*/  UISETP.LT.U32.AND UP0, UPT, UR50, 0x2, UPT ;  /* 0x000000023200788c */ /* 0x000fe4000bf01070 */
[----:B------:R-:W-:Y:S02]  /*16d0*/  UISETP.GE.U32.AND UP2, UPT, UR5, -0xff, UPT ;  /* 0xffffff010500788c */ /* 0x000fe4000bf46070 */
[----:B------:R-:W-:Y:S01]  /*16e0*/  USEL UR49, UR50, 0x2, UP0 ;  /* 0x0000000232317887 */ /* 0x000fe20008000000 */
[----:B------:R-:W-:-:S03]  /*16f0*/  UMOV UR37, URZ ;  /* 0x000000ff00257c82 */ /* 0x000fc60008000000 */
[----:B------:R-:W-:Y:S02]  /*1700*/  UIADD3 UR38, UPT, UPT, UR49, -0x1, URZ ;  /* 0xffffffff31267890 */ /* 0x000fe4000fffe0ff */
[----:B------:R-:W-:-:S03]  /*1710*/  UIADD3 UR51, UPT, UPT, UR50, -UR49, URZ ;  /* 0x8000003132337290 */ /* 0x000fc6000fffe0ff */
[----:B------:R-:W-:-:S04]  /*1720*/  @UP2 UIADD3 UR38, UPT, UPT, UR49, URZ, URZ ;  /* 0x000000ff31262290 */ /* 0x000fc8000fffe0ff */
[----:B--234-:R-:W-:-:S12]  /*1730*/  UIADD3 UR38, UPT, UPT, UR38, 0x1, URZ ;  /* 0x0000000126267890 */ /* 0x01cfd8000fffe0ff */
.L_x_42:
[----:B------:R-:W-:Y:S01]  /*1740*/  UISETP.NE.AND UP0, UPT, UR15, URZ, UPT ;  /* 0x000000ff0f00728c */ /* 0x000fe2000bf05270 */
[----:B------:R-:W2:Y:S08]  /*1750*/  S2UR UR15, SR_CgaCtaId ;  /* 0x00000000000f79c3 */ /* 0x000eb00000008800 */
[----:B-1----:R-:W-:Y:S05]  /*1760*/  BRA.U UP0, `(.L_x_23) ;  /* 0x0000000100347547 */ /* 0x002fea000b800000 */
[----:B------:R-:W3:Y:S01]  /*1770*/  S2R R0, SR_CgaCtaId ;  /* 0x0000000000007919 */ /* 0x000ee20000008800 */
[----:B------:R-:W-:Y:S02]  /*1780*/  MOV R3, 0x400 ;  /* 0x0000040000037802 */ /* 0x000fe40000000f00 */
[----:B------:R-:W-:Y:S02]  /*1790*/  SHF.L.U32 R2, R8, 0x1f, RZ ;  /* 0x0000001f08027819 */ /* 0x000fe400000006ff */
[----:B---3--:R-:W-:-:S05]  /*17a0*/  LEA R0, R0, R3, 0x18 ;  /* 0x0000000300007211 */ /* 0x008fca00078ec0ff */
[----:B------:R-:W-:-:S04]  /*17b0*/  IMAD R3, R9, 0x8, R0 ;  /* 0x0000000809037824 */ /* 0x000fc800078e0200 */
[----:B------:R-:W3:Y:S02]  /*17c0*/  SYNCS.PHASECHK.TRANS64.TRYWAIT P0, [R3+URZ+0xc0], R2 ;  /* 0x0000c002030075a7 */ /* 0x000ee400080011ff */
[----:B---3--:R-:W-:Y:S05]  /*17d0*/  @!P0 BRA `(.L_x_24) ;  /* 0x00000078002c8947 */ /* 0x008fea0003800000 */
.L_x_113:
[----:B------:R-:W-:Y:S01]  /*17e0*/  VIADD R9, R9, 0x1 ;  /* 0x0000000109097836 */ /* 0x000fe20000000000 */
[----:B------:R3:W-:Y:S04]  /*17f0*/  SYNCS.ARRIVE.TRANS64.A1T0 RZ, [R3+URZ+0xb0], RZ ;  /* 0x0000b0ff03ff79a7 */ /* 0x0007e800081000ff */
[----:B------:R-:W-:-:S04]  /*1800*/  ISETP.NE.AND P0, PT, R9, 0x2, PT ;  /* 0x000000020900780c */ /* 0x000fc80003f05270 */
[----:B------:R-:W-:Y:S02]  /*1810*/  SEL R9, R9, RZ, P0 ;  /* 0x000000ff09097207 */ /* 0x000fe40000000000 */
[----:B---3--:R-:W-:-:S04]  /*1820*/  SEL R3, RZ, 0x1, P0 ;  /* 0x00000001ff037807 */ /* 0x008fc80000000000 */
[----:B------:R-:W-:-:S07]  /*1830*/  LOP3.LUT R8, R8, R3, RZ, 0x3c, !PT ;  /* 0x0000000308087212 */ /* 0x000fce00078e3cff */
.L_x_23:
[----:B------:R-:W-:Y:S01]  /*1840*/  UMOV UR13, 0x400 ;  /* 0x00000400000d7882 */ /* 0x000fe20000000000 */
[----:B------:R-:W-:Y:S01]  /*1850*/  SHF.L.U32 R0, R12, 0x1f, RZ ;  /* 0x0000001f0c007819 */ /* 0x000fe200000006ff */
[----:B--2---:R-:W-:Y:S02]  /*1860*/  ULEA UR13, UR15, UR13, 0x18 ;  /* 0x0000000d0f0d7291 */ /* 0x004fe4000f8ec0ff */
[----:B------:R-:W-:Y:S02]  /*1870*/  UISETP.GE.U32.AND UP0, UPT, UR53, 0xff, UPT ;  /* 0x000000ff3500788c */ /* 0x000fe4000bf06070 */
[----:B------:R-:W-:Y:S02]  /*1880*/  ULEA UR5, UR37, UR13, 0x3 ;  /* 0x0000000d25057291 */ /* 0x000fe4000f8e18ff */
[----:B------:R-:W-:Y:S02]  /*1890*/  USHF.L.U32 UR35, UR45, 0x6, URZ ;  /* 0x000000062d237899 */ /* 0x000fe400080006ff */
[----:B------:R-:W-:Y:S01]  /*18a0*/  UIMAD UR19, UR46, 0xe0, UR52 ;  /* 0x000000e02e1378a4 */ /* 0x000fe2000f8e0234 */
[----:B------:R-:W-:-:S04]  /*18b0*/  UMOV UR14, URZ ;  /* 0x000000ff000e7c82 */ /* 0x000fc80008000000 */
[----:B------:R2:W3:Y:S01]  /*18c0*/  SYNCS.PHASECHK.TRANS64.TRYWAIT P0, [UR5+0x10], R0 ;  /* 0x00001000ff0075a7 */ /* 0x0004e20008001105 */
[----:B------:R-:W-:Y:S06]  /*18d0*/  BRA.U !UP0, `(.L_x_25) ;  /* 0x0000000108f07547 */ /* 0x000fec000b800000 */
[----:B------:R-:W-:Y:S01]  /*18e0*/  UMOV UR29, URZ ;  /* 0x000000ff001d7c82 */ /* 0x000fe20008000000 */
[----:B------:R-:W-:-:S05]  /*18f0*/  UMOV UR6, UR37 ;  /* 0x0000002500067c82 */ /* 0x000fca0008000000 */
.L_x_31:
[----:B---3--:R-:W-:Y:S01]  /*1900*/  @!P3 MOV R2, 0x12000 ;  /* 0x000120000002b802 */ /* 0x008fe20000000f00 */
[----:B------:R-:W-:Y:S01]  /*1910*/  ULEA UR33, UR6, UR13, 0x3 ;  /* 0x0000000d06217291 */ /* 0x000fe2000f8e18ff */
[----:B-1-3--:R-:W-:Y:S11]  /*1920*/  @P0 BRA `(.L_x_26) ;  /* 0x00000000000c0947 */ /* 0x00aff60003800000 */
[----:B------:R-:W-:Y:S04]  /*1930*/  SHF.L.U32 R3, R12, 0x1f, RZ ;  /* 0x0000001f0c037819 */ /* 0x000fe800000006ff */
[----:B------:R-:W3:Y:S02]  /*1940*/  SYNCS.PHASECHK.TRANS64.TRYWAIT P0, [UR33+0x10], R3 ;  /* 0x00001003ff0075a7 */ /* 0x000ee40008001121 */
[----:B---3--:R-:W-:Y:S05]  /*1950*/  @!P0 BRA `(.L_x_27) ;  /* 0x0000007400e08947 */ /* 0x008fea0003800000 */
.L_x_26:
[----:B------:R3:W-:Y:S01]  /*1960*/  @!P3 SYNCS.ARRIVE.TRANS64 RZ, [UR33], R2 ;  /* 0x00000002ffffb9a7 */ /* 0x0007e20008000021 */
[----:B------:R-:W-:Y:S04]  /*1970*/  ULOP3.LUT UR5, UR39, 0x2, URZ, 0xfc, !UPT ;  /* 0x0000000227057892 */ /* 0x000fe8000f8efcff */
[----:B------:R-:W-:Y:S09]  /*1980*/  UISETP.NE.AND UP0, UPT, UR5, 0x2, UPT ;  /* 0x000000020500788c */ /* 0x000ff2000bf05270 */
[----:B------:R-:W-:Y:S05]  /*1990*/  BRA.U UP0, `(.L_x_28) ;  /* 0x0000000100047547 */ /* 0x000fea000b800000 */
[----:B-1----:R-:W-:Y:S05]  /*19a0*/  BPT.TRAP 0x1 ;  /* 0x000000040000795c */ /* 0x002fea0000300000 */
.L_x_28:
[----:B------:R-:W-:Y:S04]  /*19b0*/  BSSY.RECONVERGENT B0, `(.L_x_29) ;  /* 0x0000003000007945 */ /* 0x000fe80003800200 */
[----:B------:R-:W-:Y:S05]  /*19c0*/  @P2 BRA `(.L_x_30) ;  /* 0x0000000000042947 */ /* 0x000fea0003800000 */
[----:B-1----:R-:W-:Y:S05]  /*19d0*/  BPT.TRAP 0x1 ;  /* 0x000000040000795c */ /* 0x002fea0000300000 */
.L_x_30:
[----:B-1----:R-:W-:Y:S05]  /*19e0*/  BSYNC.RECONVERGENT B0 ;  /* 0x0000000000007941 */ /* 0x002fea0003800200 */
.L_x_29:
[----:B------:R-:W-:Y:S02]  /*19f0*/  UIADD3 UR5, UPT, UPT, UR6, 0x1, URZ ;  /* 0x0000000106057890 */ /* 0x000fe4000fffe0ff */
[----:B------:R-:W-:Y:S02]  /*1a00*/  UIADD3 UR22, UP1, UPT, UR40, 0x80, URZ ;  /* 0x0000008028167890 */ /* 0x000fe4000ff3e0ff */
[----:B------:R-:W-:Y:S02]  /*1a10*/  UISETP.NE.AND UP0, UPT, UR5, 0x2, UPT ;  /* 0x000000020500788c */ /* 0x000fe4000bf05270 */
[----:B------:R-:W-:Y:S02]  /*1a20*/  ULEA UR24, UR6, UR13, 0xe ;  /* 0x0000000d06187291 */ /* 0x000fe4000f8e70ff */
[----:B------:R-:W-:Y:S02]  /*1a30*/  USEL UR7, URZ, 0x1, UP0 ;  /* 0x00000001ff077887 */ /* 0x000fe40008000000 */
[----:B------:R-:W-:Y:S02]  /*1a40*/  USEL UR37, UR5, URZ, UP0 ;  /* 0x000000ff05257287 */ /* 0x000fe40008000000 */
[----:B------:R-:W-:Y:S02]  /*1a50*/  USHF.L.U32 UR34, UR29, 0x7, URZ ;  /* 0x000000071d227899 */ /* 0x000fe400080006ff */
[----:B------:R-:W-:Y:S01]  /*1a60*/  ULEA UR5, UR37, UR13, 0x3 ;  /* 0x0000000d25057291 */ /* 0x000fe2000f8e18ff */
[----:B------:R-:W-:Y:S01]  /*1a70*/  LOP3.LUT R12, R12, UR7, RZ, 0x3c, !PT ;  /* 0x000000070c0c7c12 */ /* 0x000fe2000f8e3cff */
[----:B------:R-:W-:Y:S02]  /*1a80*/  UIADD3.X UR23, UPT, UPT, URZ, UR41, URZ, UP1, !UPT ;  /* 0x00000029ff177290 */ /* 0x000fe40008ffe4ff */
[----:B------:R-:W-:Y:S01]  /*1a90*/  UIADD3 UR32, UPT, UPT, UR24, 0xe400, URZ ;  /* 0x0000e40018207890 */ /* 0x000fe2000fffe0ff */
[----:B--2---:R-:W-:Y:S01]  /*1aa0*/  SHF.L.U32 R0, R12, 0x1f, RZ ;  /* 0x0000001f0c007819 */ /* 0x004fe200000006ff */
[----:B------:R-:W-:Y:S02]  /*1ab0*/  UIADD3 UR26, UPT, UPT, UR34, 0x40, URZ ;  /* 0x00000040221a7890 */ /* 0x000fe4000fffe0ff */
[----:B------:R-:W-:Y:S01]  /*1ac0*/  UIADD3 UR24, UPT, UPT, UR24, 0x10400, URZ ;  /* 0x0001040018187890 */ /* 0x000fe2000fffe0ff */
[----:B------:R4:W1:Y:S01]  /*1ad0*/  SYNCS.PHASECHK.TRANS64.TRYWAIT P0, [UR5+0x10], R0 ;  /* 0x00001000ff0075a7 */ /* 0x0008620008001105 */
[----:B------:R-:W-:Y:S01]  /*1ae0*/  UIMAD UR5, UR6, 0x7000, UR4 ;  /* 0x00007000060578a4 */ /* 0x000fe2000f8e0204 */
[----:B------:R-:W-:Y:S02]  /*1af0*/  UMOV UR7, 0x10000000 ;  /* 0x1000000000077882 */ /* 0x000fe40000000000 */
[----:B------:R-:W-:Y:S01]  /*1b00*/  UMOV UR6, 0x0 ;  /* 0x0000000000067882 */ /* 0x000fe20000000000 */
[----:B------:R-:W-:Y:S01]  /*1b10*/  UIADD3 UR30, UP0, UPT, UR40, 0x180, URZ ;  /* 0x00000180281e7890 */ /* 0x000fe2000ff1e0ff */
[----:B------:R-:W-:Y:S01]  /*1b20*/  UTMALDG.3D [UR32], [UR22], desc[UR6] ;  /* 0x00000620160075b4 */ /* 0x000fe20008011000 */
[----:B------:R-:W-:Y:S01]  /*1b30*/  ULEA UR5, UR5, UR13, 0x1 ;  /* 0x0000000d05057291 */ /* 0x000fe2000f8e08ff */
[----:B------:R-:W-:Y:S01]  /*1b40*/  UMOV UR25, UR33 ;  /* 0x0000002100197c82 */ /* 0x000fe20008000000 */
[----:B------:R-:W-:Y:S01]  /*1b50*/  UMOV UR27, UR35 ;  /* 0x00000023001b7c82 */ /* 0x000fe20008000000 */
[----:B------:R-:W-:Y:S01]  /*1b60*/  UMOV UR28, UR36 ;  /* 0x00000024001c7c82 */ /* 0x000fe20008000000 */
[----:B------:R-:W-:Y:S01]  /*1b70*/  UIADD3.X UR31, UPT, UPT, URZ, UR41, URZ, UP0, !UPT ;  /* 0x00000029ff1f7290 */ /* 0x000fe200087fe4ff */
[----:B------:R-:W-:Y:S01]  /*1b80*/  UTMALDG.3D [UR24], [UR22], desc[UR6] ;  /* 0x00000618160075b4 */ /* 0x000fe20008011000 */
[----:B------:R-:W-:Y:S02]  /*1b90*/  UIADD3 UR16, UPT, UPT, UR5, 0x16400, URZ ;  /* 0x0001640005107890 */ /* 0x000fe4000fffe0ff */
[----:B------:R-:W-:Y:S01]  /*1ba0*/  UIADD3 UR8, UPT, UPT, UR5, 0x1d400, URZ ;  /* 0x0001d40005087890 */ /* 0x000fe2000fffe0ff */
[----:B------:R-:W-:Y:S01]  /*1bb0*/  UMOV UR14, 0x30000 ;  /* 0x00030000000e7882 */ /* 0x000fe20000000000 */
[----:B------:R-:W-:Y:S01]  /*1bc0*/  UMOV UR17, UR33 ;  /* 0x0000002100117c82 */ /* 0x000fe20008000000 */
[----:B------:R-:W-:Y:S01]  /*1bd0*/  UMOV UR20, UR36 ;  /* 0x0000002400147c82 */ /* 0x000fe20008000000 */
[----:B------:R-:W-:Y:S01]  /*1be0*/  UMOV UR18, UR34 ;  /* 0x0000002200127c82 */ /* 0x000fe20008000000 */
[----:B------:R-:W-:Y:S02]  /*1bf0*/  UMOV UR11, UR19 ;  /* 0x00000013000b7c82 */ /* 0x000fe40008000000 */
[----:B------:R-:W-:Y:S01]  /*1c00*/  UTMALDG.3D.MULTICAST [UR16], [UR30], UR14, desc[UR6] ;  /* 0x000006101e0073b4 */ /* 0x000fe2000801180e */
[----:B------:R-:W-:Y:S01]  /*1c10*/  UIADD3 UR29, UPT, UPT, UR29, 0x1, URZ ;  /* 0x000000011d1d7890 */ /* 0x000fe2000fffe0ff */
[----:B------:R-:W-:Y:S01]  /*1c20*/  UMOV UR12, UR36 ;  /* 0x00000024000c7c82 */ /* 0x000fe20008000000 */
[----:B------:R-:W-:Y:S01]  /*1c30*/  UMOV UR9, UR33 ;  /* 0x0000002100097c82 */ /* 0x000fe20008000000 */
[----:B------:R-:W-:Y:S01]  /*1c40*/  UMOV UR10, UR26 ;  /* 0x0000001a000a7c82 */ /* 0x000fe20008000000 */
[----:B------:R-:W-:Y:S01]  /*1c50*/  UISETP.NE.AND UP0, UPT, UR29, UR38, UPT ;  /* 0x000000261d00728c */ /* 0x000fe2000bf05270 */
[----:B------:R2:W-:Y:S02]  /*1c60*/  UTMALDG.3D.MULTICAST [UR8], [UR30], UR14, desc[UR6] ;  /* 0x000006081e0073b4 */ /* 0x0005e4000801180e */
[----:B--2---:R-:W-:Y:S01]  /*1c70*/  UMOV UR14, UR38 ;  /* 0x00000026000e7c82 */ /* 0x004fe20008000000 */
[----:B------:R-:W-:Y:S05]  /*1c80*/  UMOV UR6, UR37 ;  /* 0x0000002500067c82 */ /* 0x000fea0008000000 */
[----:B----4-:R-:W-:Y:S05]  /*1c90*/  BRA.U UP0, `(.L_x_31) ;  /* 0xfffffffd00187547 */ /* 0x010fea000b83ffff */
.L_x_25:
[----:B------:R-:W-:Y:S01]  /*1ca0*/  ULEA UR5, UR37, UR13, 0x3 ;  /* 0x0000000d25057291 */ /* 0x000fe2000f8e18ff */
[----:B--2---:R-:W-:Y:S01]  /*1cb0*/  SHF.L.U32 R0, R12, 0x1f, RZ ;  /* 0x0000001f0c007819 */ /* 0x004fe200000006ff */
[----:B------:R-:W-:Y:S01]  /*1cc0*/  @!P1 SYNCS.ARRIVE.TRANS64.A1T0 RZ, [UR13+0x48], RZ ;  /* 0x000048ffffff99a7 */ /* 0x000fe2000810000d */
[----:B------:R-:W-:-:S06]  /*1cd0*/  UISETP.GT.AND UP0, UPT, UR50, UR49, UPT ;  /* 0x000000313200728c */ /* 0x000fcc000bf04270 */
[----:B-1-3--:R1:W2:Y:S03]  /*1ce0*/  SYNCS.PHASECHK.TRANS64.TRYWAIT P0, [UR5+0x10], R0 ;  /* 0x00001000ff0075a7 */ /* 0x00a2a60008001105 */
[----:B------:R-:W-:Y:S05]  /*1cf0*/  BRA.U !UP0, `(.L_x_32) ;  /* 0x0000000108ec7547 */ /* 0x000fea000b800000 */
[----:B------:R-:W-:Y:S01]  /*1d00*/  UIADD3 UR29, UPT, UPT, UR51, UR14, URZ ;  /* 0x0000000e331d7290 */ /* 0x000fe2000fffe0ff */
[----:B------:R-:W-:-:S11]  /*1d10*/  UMOV UR6, UR37 ;  /* 0x0000002500067c82 */ /* 0x000fd60008000000 */
.L_x_38:
[----:B--2---:R-:W-:Y:S01]  /*1d20*/  @!P3 MOV R2, 0x12000 ;  /* 0x000120000002b802 */ /* 0x004fe20000000f00 */
[----:B------:R-:W-:Y:S01]  /*1d30*/  ULEA UR33, UR6, UR13, 0x3 ;  /* 0x0000000d06217291 */ /* 0x000fe2000f8e18ff */
[----:B--2-4-:R-:W-:Y:S11]  /*1d40*/  @P0 BRA `(.L_x_33) ;  /* 0x00000000000c0947 */ /* 0x014ff60003800000 */
[----:B------:R-:W-:Y:S04]  /*1d50*/  SHF.L.U32 R3, R12, 0x1f, RZ ;  /* 0x0000001f0c037819 */ /* 0x000fe800000006ff */
[----:B------:R-:W2:Y:S02]  /*1d60*/  SYNCS.PHASECHK.TRANS64.TRYWAIT P0, [UR33+0x10], R3 ;  /* 0x00001003ff0075a7 */ /* 0x000ea40008001121 */
[----:B--2---:R-:W-:Y:S05]  /*1d70*/  @!P0 BRA `(.L_x_34) ;  /* 0x0000007000f08947 */ /* 0x004fea0003800000 */
.L_x_33:
[----:B------:R2:W-:Y:S01]  /*1d80*/  @!P3 SYNCS.ARRIVE.TRANS64 RZ, [UR33], R2 ;  /* 0x00000002ffffb9a7 */ /* 0x0005e20008000021 */
[----:B------:R-:W-:Y:S04]  /*1d90*/  ULOP3.LUT UR5, UR39, 0x2, URZ, 0xfc, !UPT ;  /* 0x0000000227057892 */ /* 0x000fe8000f8efcff */
[----:B------:R-:W-:Y:S09]  /*1da0*/  UISETP.NE.AND UP0, UPT, UR5, 0x2, UPT ;  /* 0x000000020500788c */ /* 0x000ff2000bf05270 */
[----:B------:R-:W-:Y:S05]  /*1db0*/  BRA.U UP0, `(.L_x_35) ;  /* 0x0000000100047547 */ /* 0x000fea000b800000 */
[----:B------:R-:W-:Y:S05]  /*1dc0*/  BPT.TRAP 0x1 ;  /* 0x000000040000795c */ /* 0x000fea0000300000 */
.L_x_35:
[----:B------:R-:W-:Y:S04]  /*1dd0*/  BSSY.RECONVERGENT B0, `(.L_x_36) ;  /* 0x0000003000007945 */ /* 0x000fe80003800200 */
[----:B------:R-:W-:Y:S05]  /*1de0*/  @P2 BRA `(.L_x_37) ;  /* 0x0000000000042947 */ /* 0x000fea0003800000 */
[----:B------:R-:W-:Y:S05]  /*1df0*/  BPT.TRAP 0x1 ;  /* 0x000000040000795c */ /* 0x000fea0000300000 */
.L_x_37:
[----:B------:R-:W-:Y:S05]  /*1e00*/  BSYNC.RECONVERGENT B0 ;  /* 0x0000000000007941 */ /* 0x000fea0003800200 */
.L_x_36:
        /* <DEDUP_REMOVED lines=11> */
[----:B-1----:R-:W-:Y:S01]  /*1ec0*/  SHF.L.U32 R0, R12, 0x1f, RZ ;  /* 0x0000001f0c007819 */ /* 0x002fe200000006ff */
[----:B------:R-:W-:Y:S02]  /*1ed0*/  UIADD3 UR26, UPT, UPT, UR34, 0x40, URZ ;  /* 0x00000040221a7890 */ /* 0x000fe4000fffe0ff */
[----:B------:R-:W-:Y:S01]  /*1ee0*/  UIADD3 UR24, UPT, UPT, UR24, 0x10400, URZ ;  /* 0x0001040018187890 */ /* 0x000fe2000fffe0ff */
[----:B------:R3:W4:Y:S01]  /*1ef0*/  SYNCS.PHASECHK.TRANS64.TRYWAIT P0, [UR5+0x10], R0 ;  /* 0x00001000ff0075a7 */ /* 0x0007220008001105 */
[----:B------:R-:W-:Y:S01]  /*1f00*/  UMOV UR30, 0x0 ;  /* 0x00000000001e7882 */ /* 0x000fe20000000000 */
[----:B------:R-:W-:Y:S01]  /*1f10*/  UMOV UR31, 0x10000000 ;  /* 0x10000000001f7882 */ /* 0x000fe20000000000 */
[----:B------:R-:W-:Y:S01]  /*1f20*/  UIMAD UR5, UR6, 0x7000, UR4 ;  /* 0x00007000060578a4 */ /* 0x000fe2000f8e0204 */
[----:B------:R-:W-:Y:S01]  /*1f30*/  UTMALDG.3D [UR32], [UR22], desc[UR30] ;  /* 0x00001e20160075b4 */ /* 0x000fe20008011000 */
[----:B------:R-:W-:Y:S02]  /*1f40*/  UIADD3 UR6, UP0, UPT, UR40, 0x180, URZ ;  /* 0x0000018028067890 */ /* 0x000fe4000ff1e0ff */
[----:B------:R-:W-:Y:S01]  /*1f50*/  ULEA UR5, UR5, UR13, 0x1 ;  /* 0x0000000d05057291 */ /* 0x000fe2000f8e08ff */
[----:B------:R-:W-:Y:S01]  /*1f60*/  UMOV UR25, UR33 ;  /* 0x0000002100197c82 */ /* 0x000fe20008000000 */
[----:B------:R-:W-:Y:S01]  /*1f70*/  UMOV UR27, UR35 ;  /* 0x00000023001b7c82 */ /* 0x000fe20008000000 */
[----:B------:R-:W-:Y:S01]  /*1f80*/  UMOV UR28, UR36 ;  /* 0x00000024001c7c82 */ /* 0x000fe20008000000 */
[----:B------:R-:W-:Y:S01]  /*1f90*/  UIADD3.X UR7, UPT, UPT, URZ, UR41, URZ, UP0, !UPT ;  /* 0x00000029ff077290 */ /* 0x000fe200087fe4ff */
[----:B------:R-:W-:Y:S01]  /*1fa0*/  UTMALDG.3D [UR24], [UR22], desc[UR30] ;  /* 0x00001e18160075b4 */ /* 0x000fe20008011000 */
[----:B------:R-:W-:Y:S01]  /*1fb0*/  UIADD3 UR16, UPT, UPT, UR5, 0x16400, URZ ;  /* 0x0001640005107890 */ /* 0x000fe2000fffe0ff */
[----:B------:R-:W-:Y:S01]  /*1fc0*/  UMOV UR42, 0x30000 ;  /* 0x00030000002a7882 */ /* 0x000fe20000000000 */
[----:B------:R-:W-:Y:S01]  /*1fd0*/  UMOV UR17, UR33 ;  /* 0x0000002100117c82 */ /* 0x000fe20008000000 */
[----:B------:R-:W-:Y:S01]  /*1fe0*/  UMOV UR20, UR36 ;  /* 0x0000002400147c82 */ /* 0x000fe20008000000 */
[----:B------:R-:W-:Y:S01]  /*1ff0*/  UMOV UR18, UR34 ;  /* 0x0000002200127c82 */ /* 0x000fe20008000000 */
[----:B------:R-:W-:Y:S01]  /*2000*/  UIADD3 UR8, UPT, UPT, UR5, 0x1d400, URZ ;  /* 0x0001d40005087890 */ /* 0x000fe2000fffe0ff */
[----:B------:R-:W-:Y:S03]  /*2010*/  UMOV UR11, UR19 ;  /* 0x00000013000b7c82 */ /* 0x000fe60008000000 */
[----:B------:R-:W-:Y:S01]  /*2020*/  UTMALDG.3D.MULTICAST [UR16], [UR6], UR42, desc[UR30] ;  /* 0x00001e10060073b4 */ /* 0x000fe2000801182a */
[----:B------:R-:W-:Y:S01]  /*2030*/  UIADD3 UR14, UPT, UPT, UR14, 0x1, URZ ;  /* 0x000000010e0e7890 */ /* 0x000fe2000fffe0ff */
[----:B------:R-:W-:Y:S01]  /*2040*/  UMOV UR12, UR36 ;  /* 0x00000024000c7c82 */ /* 0x000fe20008000000 */
[----:B------:R-:W-:Y:S01]  /*2050*/  UMOV UR9, UR33 ;  /* 0x0000002100097c82 */ /* 0x000fe20008000000 */
[----:B------:R-:W-:Y:S01]  /*2060*/  UMOV UR10, UR26 ;  /* 0x0000001a000a7c82 */ /* 0x000fe20008000000 */
[----:B------:R-:W-:Y:S01]  /*2070*/  UISETP.NE.AND UP0, UPT, UR14, UR29, UPT ;  /* 0x0000001d0e00728c */ /* 0x000fe2000bf05270 */
[----:B------:R1:W-:Y:S02]  /*2080*/  UTMALDG.3D.MULTICAST [UR8], [UR6], UR42, desc[UR30] ;  /* 0x00001e08060073b4 */ /* 0x0003e4000801182a */
[----:B-1----:R-:W-:Y:S06]  /*2090*/  UMOV UR6, UR37 ;  /* 0x0000002500067c82 */ /* 0x002fec0008000000 */
[----:B---3--:R-:W-:Y:S05]  /*20a0*/  BRA.U UP0, `(.L_x_38) ;  /* 0xfffffffd001c7547 */ /* 0x008fea000b83ffff */
.L_x_32:
[C---:B------:R-:W-:Y:S01]  /*20b0*/  LEA R3, R11.reuse, UR13, 0x3 ;  /* 0x0000000d0b037c11 */ /* 0x040fe2000f8e18ff */
[----:B------:R-:W-:Y:S01]  /*20c0*/  NOP ;  /* 0x0000000000007918 */ /* 0x000fe20000000000 */
[----:B-1----:R-:W-:Y:S02]  /*20d0*/  SHF.L.U32 R0, R10, 0x1f, RZ ;  /* 0x0000001f0a007819 */ /* 0x002fe400000006ff */
[----:B------:R-:W-:Y:S02]  /*20e0*/  LEA R5, R11, UR13, 0x4 ;  /* 0x0000000d0b057c11 */ /* 0x000fe4000f8e20ff */
[----:B--2-4-:R-:W1:Y:S02]  /*20f0*/  SYNCS.PHASECHK.TRANS64.TRYWAIT P0, [R3+URZ+0x50], R0 ;  /* 0x00005000030075a7 */ /* 0x014e6400080011ff */
[----:B-1----:R-:W-:Y:S05]  /*2100*/  @!P0 BRA `(.L_x_39) ;  /* 0x0000007000248947 */ /* 0x002fea0003800000 */
.L_x_116:
[----:B------:R-:W2:Y:S01]  /*2110*/  LDS.128 R4, [R5+0xe0] ;  /* 0x0000e00005047984 */ /* 0x000ea20000000c00 */
[----:B------:R-:W-:Y:S01]  /*2120*/  UISETP.GE.AND UP0, UPT, UR21, 0x1, UPT ;  /* 0x000000011500788c */ /* 0x000fe2000bf06270 */
[----:B------:R-:W-:Y:S01]  /*2130*/  @!PT LDS RZ, [RZ] ;  /* 0x00000000fffff984 */ /* 0x000fe20000000800 */
[----:B------:R-:W-:Y:S01]  /*2140*/  @!PT LDS RZ, [RZ] ;  /* 0x00000000fffff984 */ /* 0x000fe20000000800 */
[----:B------:R-:W-:Y:S01]  /*2150*/  @!PT LDS RZ, [RZ] ;  /* 0x00000000fffff984 */ /* 0x000fe20000000800 */
[----:B------:R-:W-:Y:S01]  /*2160*/  @!PT LDS RZ, [RZ] ;  /* 0x00000000fffff984 */ /* 0x000fe20000000800 */
[----:B------:R3:W-:Y:S06]  /*2170*/  MEMBAR.ALL.CTA ;  /* 0x0000000000007992 */ /* 0x0007ec0000008000 */
[----:B---3--:R-:W3:Y:S01]  /*2180*/  FENCE.VIEW.ASYNC.S ;  /* 0x00000000000073c6 */ /* 0x008ee20000000000 */
[----:B--2---:R-:W-:-:S13]  /*2190*/  LOP3.LUT P0, RZ, R6, 0x1, RZ, 0xc0, !PT ;  /* 0x0000000106ff7812 */ /* 0x004fda000780c0ff */
[----:B---3--:R-:W-:Y:S01]  /*21a0*/  VOTEU.ANY UP1, P0 ;  /* 0x0000000000ff7886 */ /* 0x008fe20000020100 */
[----:B------:R-:W-:-:S13]  /*21b0*/  PLOP3.LUT P0, PT, PT, PT, UP1, 0x80, 0x8 ;  /* 0x000000000008781c */ /* 0x000fda0003f0f018 */
[----:B-1----:R-:W-:Y:S02]  /*21c0*/  @P0 LOP3.LUT R0, R5, 0xffff, RZ, 0xc0, !PT ;  /* 0x0000ffff05000812 */ /* 0x002fe400078ec0ff */
[----:B------:R-:W-:Y:S02]  /*21d0*/  @P0 MOV R2, R4 ;  /* 0x0000000400020202 */ /* 0x000fe40000000f00 */
[----:B------:R-:W-:Y:S01]  /*21e0*/  @P0 R2UR UR6, R0 ;  /* 0x00000000000602ca */ /* 0x000fe200000e0000 */
[----:B------:R-:W-:Y:S01]  /*21f0*/  VIADD R0, R3, 0x60 ;  /* 0x0000006003007836 */ /* 0x000fe20000000000 */
[----:B------:R-:W-:Y:S02]  /*2200*/  @P0 SHF.R.U32.HI R4, RZ, 0x10, R5 ;  /* 0x00000010ff040819 */ /* 0x000fe40000011605 */
[----:B------:R-:W-:Y:S02]  /*2210*/  @P0 R2UR UR7, R2 ;  /* 0x00000000020702ca */ /* 0x000fe400000e0000 */
[----:B------:R-:W-:-:S02]  /*2220*/  PRMT R0, RZ, 0x654, R0 ;  /* 0x00000654ff007816 */ /* 0x000fc40000000000 */
[----:B------:R-:W-:Y:S02]  /*2230*/  @P0 R2UR UR5, R4 ;  /* 0x00000000040502ca */ /* 0x000fe400000e0000 */
[----:B------:R1:W-:Y:S03]  /*2240*/  SYNCS.ARRIVE.TRANS64.RED.A1T0 RZ, [R0+URZ], RZ ;  /* 0x000000ff00ff79a7 */ /* 0x0003e600081004ff */
[----:B------:R-:W-:-:S04]  /*2250*/  @UP1 UMOV UR43, UR6 ;  /* 0x00000006002b1c82 */ /* 0x000fc80008000000 */
[----:B------:R-:W-:-:S04]  /*2260*/  @UP1 UMOV UR44, UR7 ;  /* 0x00000007002c1c82 */ /* 0x000fc80008000000 */
[----:B------:R-:W-:Y:S01]  /*2270*/  @UP1 UMOV UR36, UR5 ;  /* 0x0000000500241c82 */ /* 0x000fe20008000000 */
[----:B------:R-:W-:Y:S05]  /*2280*/  BRA.U !UP0, `(.L_x_40) ;  /* 0x0000000108d47547 */ /* 0x000fea000b800000 */
[----:B------:R-:W2:Y:S01]  /*2290*/  LDCU.128 UR16, c[0x0][0xb10] ;  /* 0x00016200ff1077ac */ /* 0x000ea20008000c00 */
[----:B------:R-:W3:Y:S01]  /*22a0*/  LDCU UR12, c[0x0][0xb20] ;  /* 0x00016400ff0c77ac */ /* 0x000ee20008000800 */
[----:B------:R-:W4:Y:S01]  /*22b0*/  LDCU UR14, c[0x0][0xb0c] ;  /* 0x00016180ff0e77ac */ /* 0x000f220008000800 */
[----:B------:R-:W1:Y:S01]  /*22c0*/  LDCU.64 UR8, c[0x0][0xb28] ;  /* 0x00016500ff0877ac */ /* 0x000e620008000a00 */
[----:B------:R-:W-:Y:S02]  /*22d0*/  UISETP.NE.AND UP3, UPT, UR21, 0x1, UPT ;  /* 0x000000011500788c */ /* 0x000fe4000bf65270 */
[----:B--2---:R-:W-:Y:S02]  /*22e0*/  UIMAD.WIDE.U32 UR10, UR47, UR19, URZ ;  /* 0x000000132f0a72a5 */ /* 0x004fe4000f8e00ff */
[----:B------:R-:W-:Y:S02]  /*22f0*/  UIMAD.WIDE.U32 UR6, UR48, UR16, URZ ;  /* 0x00000010300672a5 */ /* 0x000fe4000f8e00ff */
[----:B------:R-:W-:-:S02]  /*2300*/  UISETP.NE.AND UP0, UPT, UR18, 0x1, UPT ;  /* 0x000000011200788c */ /* 0x000fc4000bf05270 */
[----:B------:R-:W-:Y:S01]  /*2310*/  UIMAD.WIDE.U32 UR24, UR43, UR19, URZ ;  /* 0x000000132b1872a5 */ /* 0x000fe2000f8e00ff */
[----:B------:R-:W-:Y:S02]  /*2320*/  UMOV UR10, UR11 ;  /* 0x0000000b000a7c82 */ /* 0x000fe40008000000 */
[----:B------:R-:W-:Y:S01]  /*2330*/  UMOV UR6, UR7 ;  /* 0x0000000700067c82 */ /* 0x000fe20008000000 */
[----:B---3--:R-:W-:Y:S02]  /*2340*/  USHF.R.U32.HI UR10, URZ, UR12, UR10 ;  /* 0x0000000cff0a7299 */ /* 0x008fe4000801160a */
[----:B------:R-:W-:Y:S02]  /*2350*/  USHF.R.U32.HI UR7, URZ, UR17, UR6 ;  /* 0x00000011ff077299 */ /* 0x000fe40008011606 */
[----:B----4-:R-:W-:Y:S02]  /*2360*/  UISETP.NE.AND UP2, UPT, UR14, 0x1, UPT ;  /* 0x000000010e00788c */ /* 0x010fe4000bf45270 */
[----:B------:R-:W-:-:S02]  /*2370*/  USEL UR6, UR47, UR10, !UP0 ;  /* 0x0000000a2f067287 */ /* 0x000fc4000c000000 */
[----:B------:R-:W-:Y:S02]  /*2380*/  USEL UR7, UR48, UR7, !UP2 ;  /* 0x0000000730077287 */ /* 0x000fe4000d000000 */
[----:B-1----:R-:W-:Y:S01]  /*2390*/  UIMAD.WIDE.U32 UR10, UR6, UR8, URZ ;  /* 0x00000008060a72a5 */ /* 0x002fe2000f8e00ff */
[----:B------:R-:W-:Y:S01]  /*23a0*/  UMOV UR5, UR25 ;  /* 0x0000001900057c82 */ /* 0x000fe20008000000 */
[----:B------:R-:W-:Y:S02]  /*23b0*/  UIMAD.WIDE.U32 UR22, UR44, UR16, URZ ;  /* 0x000000102c1672a5 */ /* 0x000fe4000f8e00ff */
[----:B------:R-:W-:-:S03]  /*23c0*/  UIMAD.WIDE.U32 UR24, UR7, UR8, URZ ;  /* 0x00000008071872a5 */ /* 0x000fc6000f8e00ff */
[----:B------:R-:W-:Y:S01]  /*23d0*/  UMOV UR10, UR11 ;  /* 0x0000000b000a7c82 */ /* 0x000fe20008000000 */
[----:B------:R-:W-:Y:S02]  /*23e0*/  USHF.R.U32.HI UR5, URZ, UR12, UR5 ;  /* 0x0000000cff057299 */ /* 0x000fe40008011605 */
[----:B------:R-:W-:Y:S01]  /*23f0*/  @UP3 USHF.R.U32.HI UR6, URZ, UR9, UR10 ;  /* 0x00000009ff063299 */ /* 0x000fe2000801160a */
[----:B------:R-:W-:Y:S01]  /*2400*/  UMOV UR22, UR23 ;  /* 0x0000001700167c82 */ /* 0x000fe20008000000 */
[----:B------:R-:W-:Y:S01]  /*2410*/  UMOV UR24, UR25 ;  /* 0x0000001900187c82 */ /* 0x000fe20008000000 */
[----:B------:R-:W-:Y:S02]  /*2420*/  USHF.R.U32.HI UR17, URZ, UR17, UR22 ;  /* 0x00000011ff117299 */ /* 0x000fe40008011616 */
[----:B------:R-:W-:Y:S02]  /*2430*/  USEL UR5, UR43, UR5, !UP0 ;  /* 0x000000052b057287 */ /* 0x000fe4000c000000 */
[----:B------:R-:W-:-:S02]  /*2440*/  @UP3 USHF.R.U32.HI UR7, URZ, UR9, UR24 ;  /* 0x00000009ff073299 */ /* 0x000fc40008011618 */
[----:B------:R-:W-:Y:S02]  /*2450*/  UIMAD UR10, UR21, UR6, URZ ;  /* 0x00000006150a72a4 */ /* 0x000fe4000f8e02ff */
[----:B------:R-:W-:Y:S02]  /*2460*/  USEL UR6, UR44, UR17, !UP2 ;  /* 0x000000112c067287 */ /* 0x000fe4000d000000 */
[----:B------:R-:W-:Y:S02]  /*2470*/  UIMAD UR12, UR21, UR7, URZ ;  /* 0x00000007150c72a4 */ /* 0x000fe4000f8e02ff */
[----:B------:R-:W-:Y:S02]  /*2480*/  UISETP.GE.AND UP0, UPT, UR5, UR10, UPT ;  /* 0x0000000a0500728c */ /* 0x000fe4000bf06270 */
[----:B------:R-:W-:Y:S02]  /*2490*/  UIMAD.WIDE.U32 UR10, UR5, UR8, URZ ;  /* 0x00000008050a72a5 */ /* 0x000fe4000f8e00ff */
[----:B------:R-:W-:-:S02]  /*24a0*/  UISETP.GE.OR UP0, UPT, UR6, UR12, UP0 ;  /* 0x0000000c0600728c */ /* 0x000fc40008706670 */
[----:B------:R-:W-:Y:S02]  /*24b0*/  UIMAD.WIDE.U32 UR16, UR6, UR8, URZ ;  /* 0x00000008061072a5 */ /* 0x000fe4000f8e00ff */
[----:B------:R-:W-:Y:S01]  /*24c0*/  UIADD3 UR12, UPT, UPT, -UR6, URZ, URZ ;  /* 0x000000ff060c7290 */ /* 0x000fe2000fffe1ff */
[----:B------:R-:W-:Y:S01]  /*24d0*/  UMOV UR10, UR11 ;  /* 0x0000000b000a7c82 */ /* 0x000fe20008000000 */
[----:B------:R-:W-:Y:S02]  /*24e0*/  UIADD3 UR11, UPT, UPT, -UR5, URZ, URZ ;  /* 0x000000ff050b7290 */ /* 0x000fe4000fffe1ff */
[----:B------:R-:W-:-:S03]  /*24f0*/  USHF.R.U32.HI UR10, URZ, UR9, UR10 ;  /* 0x00000009ff0a7299 */ /* 0x000fc6000801160a */
[----:B------:R-:W-:Y:S01]  /*2500*/  @!UP0 UMOV UR8, UR17 ;  /* 0x0000001100088c82 */ /* 0x000fe20008000000 */
[----:B------:R-:W-:Y:S02]  /*2510*/  UIMAD UR11, UR18, UR11, UR43 ;  /* 0x0000000b120b72a4 */ /* 0x000fe4000f8e022b */
[----:B------:R-:W-:Y:S02]  /*2520*/  USEL UR10, UR5, UR10, !UP3 ;  /* 0x0000000a050a7287 */ /* 0x000fe4000d800000 */
[----:B------:R-:W-:Y:S02]  /*2530*/  @!UP0 USHF.R.U32.HI UR8, URZ, UR9, UR8 ;  /* 0x00000009ff088299 */ /* 0x000fe40008011608 */
[----:B------:R-:W-:Y:S02]  /*2540*/  UIADD3 UR9, UPT, UPT, -UR10, URZ, URZ ;  /* 0x000000ff0a097290 */ /* 0x000fe4000fffe1ff */
[----:B------:R-:W-:Y:S02]  /*2550*/  @!UP0 USEL UR8, UR6, UR8, !UP3 ;  /* 0x0000000806088287 */ /* 0x000fe4000d800000 */
[----:B------:R-:W-:-:S02]  /*2560*/  UIMAD UR9, UR21, UR9, UR5 ;  /* 0x00000009150972a4 */ /* 0x000fc4000f8e0205 */
[----:B------:R-:W-:Y:S02]  /*2570*/  @!UP0 UIADD3 UR10, UPT, UPT, UR10, -UR8, URZ ;  /* 0x800000080a0a8290 */ /* 0x000fe4000fffe0ff */
[----:B------:R-:W-:Y:S02]  /*2580*/  @!UP0 UIMAD UR8, UR9, UR7, UR8 ;  /* 0x00000007090882a4 */ /* 0x000fe4000f8e0208 */
[----:B------:R-:W-:Y:S02]  /*2590*/  @!UP0 UIMAD UR5, UR21, UR10, UR6 ;  /* 0x0000000a150582a4 */ /* 0x000fe4000f8e0206 */
[----:B------:R-:W-:Y:S02]  /*25a0*/  UIMAD UR7, UR14, UR12, UR44 ;  /* 0x0000000c0e0772a4 */ /* 0x000fe4000f8e022c */
[----:B------:R-:W-:Y:S01]  /*25b0*/  UIMAD UR43, UR5, UR18, UR11 ;  /* 0x00000012052b72a4 */ /* 0x000fe2000f8e020b */
[----:B------:R-:W-:Y:S02]  /*25c0*/  @!UP0 UMOV UR6, UR8 ;  /* 0x0000000800068c82 */ /* 0x000fe40008000000 */
[----:B------:R-:W-:-:S12]  /*25d0*/  UIMAD UR44, UR6, UR14, UR7 ;  /* 0x0000000e062c72a4 */ /* 0x000fd8000f8e0207 */
.L_x_40:
[----:B------:R-:W2:Y:S02]  /*25e0*/  LDCU UR5, c[0x0][0xb30] ;  /* 0x00016600ff0577ac */ /* 0x000ea40008000800 */
[----:B--2---:R-:W-:-:S09]  /*25f0*/  UISETP.NE.AND UP0, UPT, UR5, 0x1, UPT ;  /* 0x000000010500788c */ /* 0x004fd2000bf05270 */
[----:B------:R-:W-:Y:S05]  /*2600*/  BRA.U UP0, `(.L_x_41) ;  /* 0x0000000100447547 */ /* 0x000fea000b800000 */
[----:B------:R-:W2:Y:S01]  /*2610*/  LDCU.128 UR16, c[0x0][0xb10] ;  /* 0x00016200ff1077ac */ /* 0x000ea20008000c00 */
[----:B------:R-:W3:Y:S01]  /*2620*/  LDCU UR10, c[0x0][0xb0c] ;  /* 0x00016180ff0a77ac */ /* 0x000ee20008000800 */
[----:B------:R-:W4:Y:S01]  /*2630*/  LDCU UR11, c[0x0][0xb20] ;  /* 0x00016400ff0b77ac */ /* 0x000f220008000800 */
[----:B--2---:R-:W-:Y:S02]  /*2640*/  UIMAD.WIDE.U32 UR8, UR44, UR16, URZ ;  /* 0x000000102c0872a5 */ /* 0x004fe4000f8e00ff */
[----:B------:R-:W-:Y:S02]  /*2650*/  UIMAD.WIDE.U32 UR6, UR43, UR19, URZ ;  /* 0x000000132b0672a5 */ /* 0x000fe4000f8e00ff */
[----:B---3--:R-:W-:Y:S02]  /*2660*/  UISETP.NE.AND UP2, UPT, UR10, 0x1, UPT ;  /* 0x000000010a00788c */ /* 0x008fe4000bf45270 */
[----:B------:R-:W-:Y:S01]  /*2670*/  UISETP.NE.AND UP0, UPT, UR18, 0x1, UPT ;  /* 0x000000011200788c */ /* 0x000fe2000bf05270 */
[----:B------:R-:W-:-:S02]  /*2680*/  UMOV UR8, UR9 ;  /* 0x0000000900087c82 */ /* 0x000fc40008000000 */
[----:B------:R-:W-:Y:S01]  /*2690*/  UMOV UR5, UR7 ;  /* 0x0000000700057c82 */ /* 0x000fe20008000000 */
[----:B------:R-:W-:Y:S02]  /*26a0*/  USHF.R.U32.HI UR17, URZ, UR17, UR8 ;  /* 0x00000011ff117299 */ /* 0x000fe40008011608 */
[----:B----4-:R-:W-:Y:S02]  /*26b0*/  USHF.R.U32.HI UR5, URZ, UR11, UR5 ;  /* 0x0000000bff057299 */ /* 0x010fe40008011605 */
[----:B------:R-:W-:Y:S02]  /*26c0*/  USEL UR6, UR44, UR17, !UP2 ;  /* 0x000000112c067287 */ /* 0x000fe4000d000000 */
[----:B------:R-:W-:-:S04]  /*26d0*/  USEL UR5, UR43, UR5, !UP0 ;  /* 0x000000052b057287 */ /* 0x000fc8000c000000 */
[----:B------:R-:W-:Y:S02]  /*26e0*/  UIADD3 UR7, UPT, UPT, UR6, -UR5, URZ ;  /* 0x8000000506077290 */ /* 0x000fe4000fffe0ff */
[----:B------:R-:W-:Y:S02]  /*26f0*/  UIADD3 UR5, UPT, UPT, -UR6, UR5, URZ ;  /* 0x0000000506057290 */ /* 0x000fe4000fffe1ff */
[----:B------:R-:W-:Y:S02]  /*2700*/  UIMAD UR43, UR7, UR18, UR43 ;  /* 0x00000012072b72a4 */ /* 0x000fe4000f8e022b */
[----:B------:R-:W-:-:S12]  /*2710*/  UIMAD UR44, UR5, UR10, UR44 ;  /* 0x0000000a052c72a4 */ /* 0x000fd8000f8e022c */
.L_x_41:
[----:B------:R-:W-:Y:S01]  /*2720*/  VIADD R11, R11, 0x1 ;  /* 0x000000010b0b7836 */ /* 0x000fe20000000000 */
[----:B------:R-:W-:Y:S01]  /*2730*/  PLOP3.LUT P1, PT, PT, PT, PT, 0x80, 0x8 ;  /* 0x000000000008781c */ /* 0x000fe20003f2f070 */
[----:B------:R-:W-:Y:S02]  /*2740*/  UIADD3 UR45, UPT, UPT, UR44, UR57, URZ ;  /* 0x000000392c2d7290 */ /* 0x000fe4000fffe0ff */
[----:B------:R-:W-:Y:S01]  /*2750*/  UIADD3 UR46, UPT, UPT, UR43, UR56, URZ ;  /* 0x000000382b2e7290 */ /* 0x000fe2000fffe0ff */
[----:B------:R-:W-:-:S04]  /*2760*/  ISETP.NE.AND P0, PT, R11, 0x2, PT ;  /* 0x000000020b00780c */ /* 0x000fc80003f05270 */
[----:B------:R-:W-:Y:S02]  /*2770*/  SEL R3, RZ, 0x1, P0 ;  /* 0x00000001ff037807 */ /* 0x000fe40000000000 */
[----:B------:R-:W-:Y:S02]  /*2780*/  SEL R11, R11, RZ, P0 ;  /* 0x000000ff0b0b7207 */ /* 0x000fe40000000000 */
[----:B------:R-:W-:Y:S01]  /*2790*/  LOP3.LUT R10, R10, R3, RZ, 0x3c, !PT ;  /* 0x000000030a0a7212 */ /* 0x000fe200078e3cff */
[----:B------:R-:W-:Y:S06]  /*27a0*/  BRA.U UP1, `(.L_x_42) ;  /* 0xffffffed01e47547 */ /* 0x000fec000b83ffff */
[----:B------:R-:W-:Y:S01]  /*27b0*/  UIADD3 UR13, UPT, UPT, UR13, 0x10, URZ ;  /* 0x000000100d0d7890 */ /* 0x000fe2000fffe0ff */
[----:B------:R-:W-:-:S03]  /*27c0*/  SHF.L.U32 R3, R12, 0x1f, RZ ;  /* 0x0000001f0c037819 */ /* 0x000fc600000006ff */
[----:B------:R-:W-:-:S09]  /*27d0*/  ULEA UR4, UR37, UR13, 0x3 ;  /* 0x0000000d25047291 */ /* 0x000fd2000f8e18ff */
[----:B------:R-:W2:Y:S02]  /*27e0*/  SYNCS.PHASECHK.TRANS64.TRYWAIT P0, [UR4], R3 ;  /* 0x00000003ff0075a7 */ /* 0x000ea40008001104 */
[----:B--2---:R-:W-:Y:S05]  /*27f0*/  @!P0 BRA `(.L_x_43) ;  /* 0x00000068007c8947 */ /* 0x004fea0003800000 */
.L_x_118:
[----:B------:R-:W-:-:S04]  /*2800*/  UIADD3 UR4, UPT, UPT, UR37, 0x1, URZ ;  /* 0x0000000125047890 */ /* 0x000fc8000fffe0ff */
[----:B------:R-:W-:-:S04]  /*2810*/  UISETP.NE.AND UP0, UPT, UR4, 0x2, UPT ;  /* 0x000000020400788c */ /* 0x000fc8000bf05270 */
[----:B------:R-:W-:Y:S02]  /*2820*/  USEL UR5, URZ, 0x1, UP0 ;  /* 0x00000001ff057887 */ /* 0x000fe40008000000 */
[----:B------:R-:W-:-:S04]  /*2830*/  USEL UR4, UR4, URZ, UP0 ;  /* 0x000000ff04047287 */ /* 0x000fc80008000000 */
[----:B------:R-:W-:Y:S01]  /*2840*/  ULEA UR4, UR4, UR13, 0x3 ;  /* 0x0000000d04047291 */ /* 0x000fe2000f8e18ff */
[----:B-1----:R-:W-:-:S04]  /*2850*/  LOP3.LUT R3, R12, UR5, RZ, 0x3c, !PT ;  /* 0x000000050c037c12 */ /* 0x002fc8000f8e3cff */
[----:B------:R-:W-:Y:S01]  /*2860*/  SHF.L.U32 R3, R3, 0x1f, RZ ;  /* 0x0000001f03037819 */ /* 0x000fe200000006ff */
[----:B------:R-:W-:-:S07]  /*2870*/  IMAD.U32 R0, RZ, RZ, UR4 ;  /* 0x00000004ff007e24 */ /* 0x000fce000f8e00ff */
.L_x_44:
[----:B-1----:R1:W2:Y:S02]  /*2880*/  SYNCS.PHASECHK.TRANS64.TRYWAIT P0, [R0+URZ], R3 ;  /* 0x00000003000075a7 */ /* 0x0022a400080011ff */
[----:B--2---:R-:W-:Y:S05]  /*2890*/  @!P0 NANOSLEEP.SYNCS 0x989680 ;  /* 0x009896800000895d */ /* 0x004fea0003900000 */
[----:B------:R-:W2:Y:S02]  /*28a0*/  @!P0 SYNCS.PHASECHK.TRANS64 P0, [R0+URZ], R3 ;  /* 0x00000003000085a7 */ /* 0x000ea400080010ff */
[----:B--2---:R-:W-:Y:S05]  /*28b0*/  @P0 EXIT ;  /* 0x000000000000094d */ /* 0x004fea0003800000 */
[----:B------:R-:W-:Y:S05]  /*28c0*/  BRA `(.L_x_44) ;  /* 0xfffffffc00ec7947 */ /* 0x000fea000383ffff */
.L_x_22:
[----:B------:R-:W-:-:S04]  /*28d0*/  UISETP.NE.AND UP0, UPT, UR15, URZ, UPT ;  /* 0x000000ff0f00728c */ /* 0x000fc8000bf05270 */
[----:B------:R-:W-:-:S09]  /*28e0*/  UISETP.NE.OR UP0, UPT, UR14, 0x1, UP0 ;  /* 0x000000010e00788c */ /* 0x000fd20008705670 */
[----:B------:R-:W-:Y:S05]  /*28f0*/  BRA.U UP0, `(.L_x_45) ;  /* 0x0000000500487547 */ /* 0x000fea000b800000 */
[----:B------:R-:W-:Y:S01]  /*2900*/  ISETP.GE.U32.AND P2, PT, R0, 0x2, PT ;  /* 0x000000020000780c */ /* 0x000fe20003f46070 */
[----:B------:R-:W-:Y:S01]  /*2910*/  IMAD.MOV.U32 R12, RZ, RZ, 0x1 ;  /* 0x00000001ff0c7424 */ /* 0x000fe200078e00ff */
[----:B------:R-:W-:Y:S02]  /*2920*/  CS2R R10, SRZ ;  /* 0x00000000000a7805 */ /* 0x000fe4000001ff00 */
[----:B------:R-:W-:Y:S01]  /*2930*/  CS2R R8, SRZ ;  /* 0x0000000000087805 */ /* 0x000fe2000001ff00 */
[----:B------:R-:W-:Y:S01]  /*2940*/  UMOV UR4, 0x400 ;  /* 0x0000040000047882 */ /* 0x000fe20000000000 */
[----:B------:R-:W-:Y:S01]  /*2950*/  UMOV UR5, URZ ;  /* 0x000000ff00057c82 */ /* 0x000fe20008000000 */
[----:B------:R-:W-:-:S12]  /*2960*/  ULEA UR15, UR15, UR4, 0x18 ;  /* 0x000000040f0f7291 */ /* 0x000fd8000f8ec0ff */
.L_x_49:
[----:B------:R-:W-:Y:S02]  /*2970*/  LEA R2, R8, UR15, 0x3 ;  /* 0x0000000f08027c11 */ /* 0x000fe4000f8e18ff */
[----:B------:R-:W-:-:S03]  /*2980*/  SHF.L.U32 R5, R9, 0x1f, RZ ;  /* 0x0000001f09057819 */ /* 0x000fc600000006ff */
[----:B------:R-:W-:Y:S01]  /*2990*/  VIADD R4, R2, 0xc0 ;  /* 0x000000c002047836 */ /* 0x000fe20000000000 */
[----:B------:R-:W2:Y:S02]  /*29a0*/  SYNCS.PHASECHK.TRANS64.TRYWAIT P0, [R2+URZ+0xb0], R5 ;  /* 0x0000b005020075a7 */ /* 0x000ea400080011ff */
[----:B--2---:R-:W-:Y:S05]  /*29b0*/  @!P0 BRA `(.L_x_46) ;  /* 0x0000006800248947 */ /* 0x004fea0003800000 */
.L_x_119:
[----:B------:R-:W-:Y:S01]  /*29c0*/  ULEA UR4, UR5, UR15, 0x3 ;  /* 0x0000000f05047291 */ /* 0x000fe2000f8e18ff */
[----:B------:R-:W-:Y:S02]  /*29d0*/  PRMT R4, RZ, 0x654, R4 ;  /* 0x00000654ff047816 */ /* 0x000fe40000000004 */
[----:B--2---:R-:W-:Y:S01]  /*29e0*/  SHF.L.U32 R5, R12, 0x1f, RZ ;  /* 0x0000001f0c057819 */ /* 0x004fe200000006ff */
[----:B------:R-:W-:Y:S01]  /*29f0*/  UIADD3 UR6, UPT, UPT, UR4, 0x50, URZ ;  /* 0x0000005004067890 */ /* 0x000fe2000fffe0ff */
[----:B------:R2:W-:Y:S05]  /*2a00*/  SYNCS.ARRIVE.TRANS64.RED.A1T0 RZ, [R4+URZ], RZ ;  /* 0x000000ff04ff79a7 */ /* 0x0005ea00081004ff */
[----:B------:R-:W-:Y:S01]  /*2a10*/  IMAD.U32 R7, RZ, RZ, UR6 ;  /* 0x00000006ff077e24 */ /* 0x000fe2000f8e00ff */
[----:B------:R-:W3:Y:S04]  /*2a20*/  SYNCS.PHASECHK.TRANS64.TRYWAIT P0, [UR4+0x60], R5 ;  /* 0x00006005ff0075a7 */ /* 0x000ee80008001104 */
[----:B------:R-:W-:Y:S01]  /*2a30*/  PRMT R6, R0, 0x654, R7 ;  /* 0x0000065400067816 */ /* 0x000fe20000000007 */
[----:B--2---:R-:W-:Y:S01]  /*2a40*/  @!P2 IMAD.MOV.U32 R4, RZ, RZ, 0x10 ;  /* 0x00000010ff04a424 */ /* 0x004fe200078e00ff */
[----:B---3--:R-:W-:Y:S06]  /*2a50*/  @!P0 BRA `(.L_x_47) ;  /* 0x0000006800108947 */ /* 0x008fec0003800000 */
.L_x_121:
[----:B------:R-:W-:Y:S01]  /*2a60*/  ULEA UR6, UR5, UR15, 0x4 ;  /* 0x0000000f05067291 */ /* 0x000fe2000f8e20ff */
[----:B------:R-:W-:Y:S01]  /*2a70*/  SEL R3, R6, R3, !P2 ;  /* 0x0000000306037207 */ /* 0x000fe20005000000 */
[----:B------:R-:W-:Y:S01]  /*2a80*/  UIADD3 UR7, UPT, UPT, UR4, 0x50, URZ ;  /* 0x0000005004077890 */ /* 0x000fe2000fffe0ff */
[----:B--2---:R-:W-:Y:S01]  /*2a90*/  LEA R2, R11, UR15, 0x3 ;  /* 0x0000000f0b027c11 */ /* 0x004fe2000f8e18ff */
[----:B------:R-:W-:Y:S01]  /*2aa0*/  UIADD3 UR6, UPT, UPT, UR6, 0xe0, URZ ;  /* 0x000000e006067890 */ /* 0x000fe2000fffe0ff */
[----:B------:R-:W-:Y:S01]  /*2ab0*/  SHF.L.U32 R5, R10, 0x1f, RZ ;  /* 0x0000001f0a057819 */ /* 0x000fe200000006ff */
[----:B------:R2:W-:Y:S01]  /*2ac0*/  @!P2 SYNCS.ARRIVE.TRANS64.RED RZ, [R3+URZ], R4 ;  /* 0x0000000403ffa9a7 */ /* 0x0005e200080004ff */
[----:B------:R-:W-:Y:S01]  /*2ad0*/  UIADD3 UR4, UPT, UPT, UR5, 0x1, URZ ;  /* 0x0000000105047890 */ /* 0x000fe2000fffe0ff */
[----:B------:R-:W-:-:S03]  /*2ae0*/  VIADD R8, R8, 0x1 ;  /* 0x0000000108087836 */ /* 0x000fc60000000000 */
[----:B------:R-:W-:Y:S02]  /*2af0*/  UISETP.NE.AND UP0, UPT, UR4, 0x2, UPT ;  /* 0x000000020400788c */ /* 0x000fe4000bf05270 */
[----:B------:R-:W-:Y:S06]  /*2b00*/  UGETNEXTWORKID.BROADCAST [UR6], [UR7] ;  /* 0x00000000060073ca */ /* 0x000fec0008000100 */
[----:B------:R-:W-:Y:S01]  /*2b10*/  USEL UR6, URZ, 0x1, UP0 ;  /* 0x00000001ff067887 */ /* 0x000fe20008000000 */
[----:B------:R-:W-:Y:S01]  /*2b20*/  ISETP.NE.AND P0, PT, R8, 0x2, PT ;  /* 0x000000020800780c */ /* 0x000fe20003f05270 */
[----:B------:R-:W-:Y:S01]  /*2b30*/  USEL UR5, UR4, URZ, UP0 ;  /* 0x000000ff04057287 */ /* 0x000fe20008000000 */
[----:B------:R-:W3:Y:S03]  /*2b40*/  SYNCS.PHASECHK.TRANS64.TRYWAIT P1, [R2+URZ+0x50], R5 ;  /* 0x00005005020075a7 */ /* 0x000ee600080211ff */
[----:B------:R-:W-:Y:S01]  /*2b50*/  LOP3.LUT R12, R12, UR6, RZ, 0x3c, !PT ;  /* 0x000000060c0c7c12 */ /* 0x000fe2000f8e3cff */
[----:B--23--:R-:W-:Y:S07]  /*2b60*/  @!P1 BRA `(.L_x_48) ;  /* 0x0000006400e49947 */ /* 0x00cfee0003800000 */
.L_x_122:
[C---:B------:R-:W-:Y:S01]  /*2b70*/  LEA R4, R11.reuse, UR15, 0x4 ;  /* 0x0000000f0b047c11 */ /* 0x040fe2000f8e20ff */
[----:B--2---:R-:W-:Y:S01]  /*2b80*/  VIADD R2, R2, 0x60 ;  /* 0x0000006002027836 */ /* 0x004fe20000000000 */
[----:B------:R-:W-:Y:S01]  /*2b90*/  SEL R8, R8, RZ, P0 ;  /* 0x000000ff08087207 */ /* 0x000fe20000000000 */
[----:B------:R-:W-:-:S03]  /*2ba0*/  VIADD R11, R11, 0x1 ;  /* 0x000000010b0b7836 */ /* 0x000fc60000000000 */
[----:B------:R-:W2:Y:S01]  /*2bb0*/  LDS.128 R4, [R4+0xe0] ;  /* 0x0000e00004047984 */ /* 0x000ea20000000c00 */
[----:B------:R-:W-:Y:S02]  /*2bc0*/  PRMT R2, RZ, 0x654, R2 ;  /* 0x00000654ff027816 */ /* 0x000fe40000000002 */
[C---:B------:R-:W-:Y:S01]  /*2bd0*/  ISETP.NE.AND P1, PT, R11.reuse, 0x2, PT ;  /* 0x000000020b00780c */ /* 0x040fe20003f25270 */
[----:B------:R-:W-:Y:S01]  /*2be0*/  @!PT LDS RZ, [RZ] ;  /* 0x00000000fffff984 */ /* 0x000fe20000000800 */
[----:B------:R-:W-:Y:S01]  /*2bf0*/  @!PT LDS RZ, [RZ] ;  /* 0x00000000fffff984 */ /* 0x000fe20000000800 */
[----:B------:R-:W-:Y:S01]  /*2c00*/  @!PT LDS RZ, [RZ] ;  /* 0x00000000fffff984 */ /* 0x000fe20000000800 */
[----:B------:R-:W-:Y:S01]  /*2c10*/  @!PT LDS RZ, [RZ] ;  /* 0x00000000fffff984 */ /* 0x000fe20000000800 */
[----:B------:R3:W-:Y:S06]  /*2c20*/  MEMBAR.ALL.CTA ;  /* 0x0000000000007992 */ /* 0x0007ec0000008000 */
[----:B---3--:R-:W3:Y:S01]  /*2c30*/  FENCE.VIEW.ASYNC.S ;  /* 0x00000000000073c6 */ /* 0x008ee20000000000 */
[----:B------:R-:W-:Y:S01]  /*2c40*/  SEL R11, R11, RZ, P1 ;  /* 0x000000ff0b0b7207 */ /* 0x000fe20000800000 */
[----:B---3--:R3:W-:Y:S01]  /*2c50*/  SYNCS.ARRIVE.TRANS64.RED.A1T0 RZ, [R2+URZ], RZ ;  /* 0x000000ff02ff79a7 */ /* 0x0087e200081004ff */
[----:B--2---:R-:W-:-:S02]  /*2c60*/  LOP3.LUT P3, RZ, R6, 0x1, RZ, 0xc0, !PT ;  /* 0x0000000106ff7812 */ /* 0x004fc4000786c0ff */
[----:B------:R-:W-:-:S04]  /*2c70*/  SEL R5, RZ, 0x1, P1 ;  /* 0x00000001ff057807 */ /* 0x000fc80000800000 */
[----:B------:R-:W-:Y:S02]  /*2c80*/  LOP3.LUT R10, R10, R5, RZ, 0x3c, !PT ;  /* 0x000000050a0a7212 */ /* 0x000fe400078e3cff */
[----:B---3--:R-:W-:-:S04]  /*2c90*/  SEL R2, RZ, 0x1, P0 ;  /* 0x00000001ff027807 */ /* 0x008fc80000000000 */
[----:B------:R-:W-:Y:S01]  /*2ca0*/  LOP3.LUT R9, R9, R2, RZ, 0x3c, !PT ;  /* 0x0000000209097212 */ /* 0x000fe200078e3cff */
[----:B------:R-:W-:Y:S06]  /*2cb0*/  @P3 BRA `(.L_x_49) ;  /* 0xfffffffc002c3947 */ /* 0x000fec000383ffff */
[----:B------:R-:W-:Y:S01]  /*2cc0*/  ULEA UR4, UR5, UR15, 0x3 ;  /* 0x0000000f05047291 */ /* 0x000fe2000f8e18ff */
[----:B------:R-:W-:-:S08]  /*2cd0*/  SHF.L.U32 R3, R12, 0x1f, RZ ;  /* 0x0000001f0c037819 */ /* 0x000fd000000006ff */
[----:B------:R-:W2:Y:S02]  /*2ce0*/  SYNCS.PHASECHK.TRANS64 P0, [UR4+0x60], R3 ;  /* 0x00006003ff0075a7 */ /* 0x000ea40008001004 */
[----:B--2---:R-:W-:Y:S05]  /*2cf0*/  @P0 BRA `(.L_x_50) ;  /* 0x0000000000080947 */ /* 0x004fea0003800000 */
[----:B------:R-:W2:Y:S02]  /*2d00*/  SYNCS.PHASECHK.TRANS64.TRYWAIT P0, [UR4+0x60], R3 ;  /* 0x00006003ff0075a7 */ /* 0x000ea40008001104 */
[----:B--2---:R-:W-:Y:S05]  /*2d10*/  @!P0 BRA `(.L_x_51) ;  /* 0x00000064008c8947 */ /* 0x004fea0003800000 */
.L_x_50:
[----:B------:R-:W-:-:S04]  /*2d20*/  UIADD3 UR6, UPT, UPT, UR5, 0x1, URZ ;  /* 0x0000000105067890 */ /* 0x000fc8000fffe0ff */
[----:B------:R-:W-:-:S04]  /*2d30*/  UISETP.NE.AND UP0, UPT, UR6, 0x2, UPT ;  /* 0x000000020600788c */ /* 0x000fc8000bf05270 */
[----:B------:R-:W-:Y:S02]  /*2d40*/  USEL UR7, URZ, 0x1, UP0 ;  /* 0x00000001ff077887 */ /* 0x000fe40008000000 */
[----:B------:R-:W-:-:S04]  /*2d50*/  USEL UR6, UR6, URZ, UP0 ;  /* 0x000000ff06067287 */ /* 0x000fc80008000000 */
[----:B------:R-:W-:Y:S01]  /*2d60*/  ULEA UR6, UR6, UR15, 0x3 ;  /* 0x0000000f06067291 */ /* 0x000fe2000f8e18ff */
[----:B--2---:R-:W-:-:S04]  /*2d70*/  LOP3.LUT R3, R12, UR7, RZ, 0x3c, !PT ;  /* 0x000000070c037c12 */ /* 0x004fc8000f8e3cff */
[----:B------:R-:W-:-:S04]  /*2d80*/  SHF.L.U32 R0, R3, 0x1f, RZ ;  /* 0x0000001f03007819 */ /* 0x000fc800000006ff */
[----:B------:R-:W2:Y:S02]  /*2d90*/  SYNCS.PHASECHK.TRANS64 P0, [UR6+0x60], R0 ;  /* 0x00006000ff0075a7 */ /* 0x000ea40008001006 */
[----:B-12---:R-:W-:Y:S05]  /*2da0*/  @P0 EXIT ;  /* 0x000000000000094d */ /* 0x006fea0003800000 */
[----:B------:R-:W-:Y:S02]  /*2db0*/  SHF.L.U32 R3, R3, 0x1f, RZ ;  /* 0x0000001f03037819 */ /* 0x000fe400000006ff */
[----:B------:R-:W-:-:S07]  /*2dc0*/  MOV R0, UR6 ;  /* 0x0000000600007c02 */ /* 0x000fce0008000f00 */
.L_x_52:
[----:B-1----:R1:W2:Y:S02]  /*2dd0*/  SYNCS.PHASECHK.TRANS64.TRYWAIT P0, [R0+URZ+0x60], R3 ;  /* 0x00006003000075a7 */ /* 0x0022a400080011ff */
[----:B--2---:R-:W-:Y:S05]  /*2de0*/  @!P0 NANOSLEEP.SYNCS 0x989680 ;  /* 0x009896800000895d */ /* 0x004fea0003900000 */
[----:B------:R-:W2:Y:S02]  /*2df0*/  @!P0 SYNCS.PHASECHK.TRANS64 P0, [R0+URZ+0x60], R3 ;  /* 0x00006003000085a7 */ /* 0x000ea400080010ff */
[----:B--2---:R-:W-:Y:S05]  /*2e00*/  @P0 EXIT ;  /* 0x000000000000094d */ /* 0x004fea0003800000 */
[----:B------:R-:W-:Y:S05]  /*2e10*/  BRA `(.L_x_52) ;  /* 0xfffffffc00ec7947 */ /* 0x000fea000383ffff */
.L_x_45:
[----:B------:R-:W-:Y:S05]  /*2e20*/  BRA.U UP4, `(.L_x_53) ;  /* 0x0000001104407547 */ /* 0x000fea000b800000 */
[----:B------:R-:W-:Y:S01]  /*2e30*/  UMOV UR4, 0x40 ;  /* 0x0000004000047882 */ /* 0x000fe20000000000 */
[----:B------:R-:W-:Y:S01]  /*2e40*/  NOP ;  /* 0x0000000000007918 */ /* 0x000fe20000000000 */
[----:B------:R-:W-:-:S03]  /*2e50*/  ULEA UR5, UR15, UR4, 0x18 ;  /* 0x000000040f057291 */ /* 0x000fc6000f8ec0ff */
[----:B------:R-:W-:Y:S02]  /*2e60*/  UMOV UR4, 0x400 ;  /* 0x0000040000047882 */ /* 0x000fe40000000000 */
[----:B------:R-:W-:-:S04]  /*2e70*/  ULEA UR15, UR15, UR4, 0x18 ;  /* 0x000000040f0f7291 */ /* 0x000fc8000f8ec0ff */
[----:B------:R-:W2:Y:S02]  /*2e80*/  LDS.U8 R0, [UR5+0x1c] ;  /* 0x00001c05ff007984 */ /* 0x000ea40008000000 */
[----:B--2---:R-:W-:-:S13]  /*2e90*/  ISETP.NE.AND P0, PT, R0, RZ, PT ;  /* 0x000000ff0000720c */ /* 0x004fda0003f05270 */
[----:B------:R-:W-:Y:S05]  /*2ea0*/  @P0 BRA `(.L_x_54) ;  /* 0x0000000000580947 */ /* 0x000fea0003800000 */
[----:B------:R-:W-:-:S13]  /*2eb0*/  ELECT P0, URZ, PT ;  /* 0x0000000000ff782f */ /* 0x000fda0003800000 */
[----:B------:R-:W-:Y:S05]  /*2ec0*/  @!P0 BRA `(.L_x_55) ;  /* 0x0000000000608947 */ /* 0x000fea0003800000 */
[----:B------:R-:W-:Y:S01]  /*2ed0*/  UMOV UR4, 0x10 ;  /* 0x0000001000047882 */ /* 0x000fe20000000000 */
[----:B------:R-:W-:Y:S01]  /*2ee0*/  HFMA2 R0, -RZ, RZ, 0, 5.9604644775390625e-08 ;  /* 0x00000001ff007431 */ /* 0x000fe200000001ff */
[----:B------:R-:W-:-:S03]  /*2ef0*/  MOV R2, 0xffff ;  /* 0x0000ffff00027802 */ /* 0x000fc60000000f00 */
[----:B------:R-:W-:Y:S04]  /*2f00*/  DEPBAR.LE SB2, 0x36 ;  /* 0x0000ad800000791a */ /* 0x000fe80000000000 */
[----:B------:R-:W2:Y:S02]  /*2f10*/  UTCATOMSWS.FIND_AND_SET.ALIGN UP0, UR4, UR4 ;  /* 0x00000004000475e3 */ /* 0x000ea40008000800 */
[----:B--2---:R-:W-:Y:S01]  /*2f20*/  MOV R5, UR4 ;  /* 0x0000000400057c02 */ /* 0x004fe20008000f00 */
[----:B------:R-:W-:Y:S06]  /*2f30*/  BRA.U UP0, `(.L_x_56) ;  /* 0x0000000100187547 */ /* 0x000fec000b800000 */
.L_x_57:
[----:B------:R-:W-:Y:S05]  /*2f40*/  NANOSLEEP 0x64 ;  /* 0x000000640000795d */ /* 0x000fea0003800000 */
[----:B------:R-:W-:-:S05]  /*2f50*/  UMOV UR4, 0x10 ;  /* 0x0000001000047882 */ /* 0x000fca0000000000 */
[----:B------:R-:W-:Y:S04]  /*2f60*/  DEPBAR.LE SB2, 0x36 ;  /* 0x0000ad800000791a */ /* 0x000fe80000000000 */
[----:B------:R-:W2:Y:S02]  /*2f70*/  UTCATOMSWS.FIND_AND_SET.ALIGN UP0, UR4, UR4 ;  /* 0x00000004000475e3 */ /* 0x000ea40008000800 */
[----:B--2---:R-:W-:Y:S01]  /*2f80*/  MOV R5, UR4 ;  /* 0x0000000400057c02 */ /* 0x004fe20008000f00 */
[----:B------:R-:W-:Y:S05]  /*2f90*/  BRA.U !UP0, `(.L_x_57) ;  /* 0xfffffffd08e87547 */ /* 0x000fea000b83ffff */
.L_x_56:
[-C--:B------:R-:W-:Y:S02]  /*2fa0*/  SHF.L.U32 R2, R2, R5.reuse, RZ ;  /* 0x0000000502027219 */ /* 0x080fe400000006ff */
[----:B------:R-:W-:Y:S01]  /*2fb0*/  SHF.L.U32 R0, R0, R5, RZ ;  /* 0x0000000500007219 */ /* 0x000fe200000006ff */
[----:B------:R-:W-:Y:S02]  /*2fc0*/  IMAD.SHL.U32 R5, R5, 0x20, RZ ;  /* 0x0000002005057824 */ /* 0x000fe400078e00ff */
[----:B------:R2:W-:Y:S04]  /*2fd0*/  ATOMS.OR RZ, [UR5+0x14], R2 ;  /* 0x00001402ffff798c */ /* 0x0005e8000b000005 */
[----:B------:R2:W-:Y:S04]  /*2fe0*/  ATOMS.OR RZ, [UR5+0x18], R0 ;  /* 0x00001800ffff798c */ /* 0x0005e8000b000005 */
[----:B------:R2:W-:Y:S01]  /*2ff0*/  STS [UR15+0x100], R5 ;  /* 0x00010005ff007988 */ /* 0x0005e2000800080f */
[----:B------:R-:W-:Y:S05]  /*3000*/  BRA `(.L_x_55) ;  /* 0x0000000000107947 */ /* 0x000fea0003800000 */
.L_x_54:
[----:B------:R-:W-:Y:S02]  /*3010*/  MOV R0, 0xffffffff ;  /* 0xffffffff00007802 */ /* 0x000fe40000000f00 */
[----:B------:R-:W-:-:S03]  /*3020*/  MOV R4, 0x3050 ;  /* 0x0000305000047802 */ /* 0x000fc60000000f00 */
[----:B------:R2:W-:Y:S04]  /*3030*/  STS [UR15+0x100], R0 ;  /* 0x00010000ff007988 */ /* 0x0005e8000800080f */
[----:B-12--5:R-:W-:Y:S05]  /*3040*/  CALL.REL.NOINC `($__internal_1_$__cuda_sm10x_tcgen05_guardrail_trap_phase_invalid_during_alloc) ;  /* 0x0000006800247944 */ /* 0x026fea0003c00000 */
.L_x_55:
[----:B------:R-:W-:Y:S05]  /*3050*/  WARPSYNC.ALL ;  /* 0x0000000000007948 */ /* 0x000fea0003800000 */
[----:B------:R-:W3:Y:S01]  /*3060*/  S2UR UR4, SR_CgaCtaId ;  /* 0x00000000000479c3 */ /* 0x000ee20000008800 */
[----:B------:R-:W-:Y:S01]  /*3070*/  UMOV UR43, 0x400 ;  /* 0x00000400002b7882 */ /* 0x000fe20000000000 */
[----:B------:R-:W-:-:S06]  /*3080*/  NOP ;  /* 0x0000000000007918 */ /* 0x000fcc0000000000 */
[----:B------:R-:W-:Y:S06]  /*3090*/  BAR.ARV 0x6, 0xa0 ;  /* 0x0182800000007b1d */ /* 0x000fec0000002000 */
[----:B------:R-:W4:Y:S01]  /*30a0*/  LDCU UR6, c[0x0][0x38c] ;  /* 0x00007180ff0677ac */ /* 0x000f220008000800 */
[----:B------:R-:W-:Y:S01]  /*30b0*/  LOP3.LUT R3, R3, 0xffff, RZ, 0xc0, !PT ;  /* 0x0000ffff03037812 */ /* 0x000fe200078ec0ff */
[----:B------:R-:W-:Y:S01]  /*30c0*/  IMAD.MOV.U32 R11, RZ, RZ, 0x1 ;  /* 0x00000001ff0b7424 */ /* 0x000fe200078e00ff */
[----:B------:R-:W-:Y:S01]  /*30d0*/  CS2R R8, SRZ ;  /* 0x0000000000087805 */ /* 0x000fe2000001ff00 */
[----:B------:R-:W1:Y:S01]  /*30e0*/  LDCU UR7, c[0x0][0x38c] ;  /* 0x00007180ff0777ac */ /* 0x000e620008000800 */
[----:B------:R-:W-:Y:S01]  /*30f0*/  R2UR UR44, R3 ;  /* 0x00000000032c72ca */ /* 0x000fe200000e0000 */
[----:B------:R-:W-:Y:S01]  /*3100*/  IMAD.MOV.U32 R10, RZ, RZ, RZ ;  /* 0x000000ffff0a7224 */ /* 0x000fe200078e00ff */
[----:B------:R-:W-:Y:S01]  /*3110*/  UMOV UR46, URZ ;  /* 0x000000ff002e7c82 */ /* 0x000fe20008000000 */
[----:B------:R-:W-:Y:S01]  /*3120*/  UMOV UR41, URZ ;  /* 0x000000ff00297c82 */ /* 0x000fe20008000000 */
[----:B---3--:R-:W-:Y:S01]  /*3130*/  ULEA UR43, UR4, UR43, 0x18 ;  /* 0x0000002b042b7291 */ /* 0x008fe2000f8ec0ff */
[----:B------:R-:W-:Y:S01]  /*3140*/  UMOV UR62, 0x0 ;  /* 0x00000000003e7882 */ /* 0x000fe20000000000 */
[----:B------:R-:W-:-:S02]  /*3150*/  UMOV UR63, 0x4380490 ;  /* 0x04380490003f7882 */ /* 0x000fc40000000000 */
[----:B------:R-:W-:Y:S02]  /*3160*/  UIADD3 UR5, UPT, UPT, UR43, 0xe400, URZ ;  /* 0x0000e4002b057890 */ /* 0x000fe4000fffe0ff */
[----:B------:R-:W-:Y:S02]  /*3170*/  UIADD3 UR4, UPT, UPT, UR43, 0x16400, URZ ;  /* 0x000164002b047890 */ /* 0x000fe4000fffe0ff */
[----:B----4-:R-:W-:Y:S01]  /*3180*/  UIADD3 UR6, UPT, UPT, UR6, 0x7f, URZ ;  /* 0x0000007f06067890 */ /* 0x010fe2000fffe0ff */
[----:B--2---:R-:W2:Y:S01]  /*3190*/  LDS R0, [UR43+0x100] ;  /* 0x0001002bff007984 */ /* 0x004ea20008000800 */
[----:B------:R-:W-:Y:S02]  /*31a0*/  USHF.R.U32.HI UR5, URZ, 0x4, UR5 ;  /* 0x00000004ff057899 */ /* 0x000fe40008011605 */
[----:B------:R-:W-:Y:S02]  /*31b0*/  USHF.R.S32.HI UR64, URZ, 0x1f, UR6 ;  /* 0x0000001fff407899 */ /* 0x000fe40008011406 */
[----:B------:R-:W-:-:S02]  /*31c0*/  USHF.R.U32.HI UR4, URZ, 0x4, UR4 ;  /* 0x00000004ff047899 */ /* 0x000fc40008011604 */
[----:B------:R-:W-:Y:S02]  /*31d0*/  ULEA.HI UR64, UR64, UR6, URZ, 0x7 ;  /* 0x0000000640407291 */ /* 0x000fe4000f8f38ff */
[----:B------:R-:W-:Y:S02]  /*31e0*/  ULOP3.LUT UR5, UR5, 0x3fff, URZ, 0xc0, !UPT ;  /* 0x00003fff05057892 */ /* 0x000fe4000f8ec0ff */
[----:B------:R-:W-:Y:S02]  /*31f0*/  USHF.R.S32.HI UR64, URZ, 0x7, UR64 ;  /* 0x00000007ff407899 */ /* 0x000fe40008011440 */
[----:B------:R-:W-:Y:S02]  /*3200*/  ULOP3.LUT UR4, UR4, 0x3fff, URZ, 0xc0, !UPT ;  /* 0x00003fff04047892 */ /* 0x000fe4000f8ec0ff */
[----:B------:R-:W-:Y:S01]  /*3210*/  UISETP.LT.AND UP0, UPT, UR64, 0x1, UPT ;  /* 0x000000014000788c */ /* 0x000fe2000bf01270 */
[----:B------:R-:W-:Y:S01]  /*3220*/  UMOV UR60, 0x0 ;  /* 0x00000000003c7882 */ /* 0x000fe20000000000 */
[----:B------:R-:W-:-:S02]  /*3230*/  UMOV UR61, 0x4380490 ;  /* 0x04380490003d7882 */ /* 0x000fc40000000000 */
[----:B------:R-:W-:Y:S01]  /*3240*/  USEL UR65, UR64, 0x1, !UP0 ;  /* 0x0000000140417887 */ /* 0x000fe2000c000000 */
[----:B------:R-:W-:Y:S01]  /*3250*/  UMOV UR58, 0x0 ;  /* 0x00000000003a7882 */ /* 0x000fe20000000000 */
[----:B------:R-:W-:Y:S01]  /*3260*/  UMOV UR59, 0x4380490 ;  /* 0x04380490003b7882 */ /* 0x000fe20000000000 */
[----:B------:R-:W-:Y:S01]  /*3270*/  UMOV UR56, 0x0 ;  /* 0x0000000000387882 */ /* 0x000fe20000000000 */
[----:B------:R-:W-:Y:S01]  /*3280*/  UMOV UR57, 0x4380490 ;  /* 0x0438049000397882 */ /* 0x000fe20000000000 */
[----:B------:R-:W-:Y:S01]  /*3290*/  UMOV UR54, 0x0 ;  /* 0x0000000000367882 */ /* 0x000fe20000000000 */
[----:B------:R-:W-:Y:S01]  /*32a0*/  UMOV UR55, 0x4380490 ;  /* 0x0438049000377882 */ /* 0x000fe20000000000 */
[----:B------:R-:W-:Y:S01]  /*32b0*/  UMOV UR52, 0x0 ;  /* 0x0000000000347882 */ /* 0x000fe20000000000 */
[----:B------:R-:W-:Y:S01]  /*32c0*/  UMOV UR53, 0x4380490 ;  /* 0x0438049000357882 */ /* 0x000fe20000000000 */
[----:B------:R-:W-:Y:S02]  /*32d0*/  ULOP3.LUT UR45, UR5, 0x10000, URZ, 0xfc, !UPT ;  /* 0x00010000052d7892 */ /* 0x000fe4000f8efcff */
[----:B------:R-:W-:-:S02]  /*32e0*/  ULOP3.LUT UR4, UR4, 0x10000, URZ, 0xfc, !UPT ;  /* 0x0001000004047892 */ /* 0x000fc4000f8efcff */
[----:B------:R-:W-:Y:S02]  /*32f0*/  UIADD3 UR65, UPT, UPT, -UR65, URZ, URZ ;  /* 0x000000ff41417290 */ /* 0x000fe4000fffe1ff */
[----:B-1----:R-:W-:Y:S01]  /*3300*/  UISETP.GE.AND UP4, UPT, UR7, 0x1, UPT ;  /* 0x000000010700788c */ /* 0x002fe2000bf86270 */
[----:B------:R-:W-:Y:S01]  /*3310*/  UMOV UR50, 0x0 ;  /* 0x0000000000327882 */ /* 0x000fe20000000000 */
[----:B------:R-:W-:Y:S01]  /*3320*/  UMOV UR51, 0x4380490 ;  /* 0x0438049000337882 */ /* 0x000fe20000000000 */
[----:B------:R-:W-:Y:S01]  /*3330*/  UMOV UR48, 0x0 ;  /* 0x0000000000307882 */ /* 0x000fe20000000000 */
[----:B--2---:R-:W-:Y:S01]  /*3340*/  R2UR UR66, R0 ;  /* 0x00000000004272ca */ /* 0x004fe200000e0000 */
[----:B------:R-:W-:-:S14]  /*3350*/  UMOV UR49, 0x4380490 ;  /* 0x0438049000317882 */ /* 0x000fdc0000000000 */
.L_x_64:
[----:B------:R-:W-:Y:S02]  /*3360*/  LEA R0, R10, UR43, 0x3 ;  /* 0x0000002b0a007c11 */ /* 0x000fe4000f8e18ff */
[----:B------:R-:W-:Y:S02]  /*3370*/  SHF.L.U32 R5, R9, 0x1f, RZ ;  /* 0x0000001f09057819 */ /* 0x000fe400000006ff */
[----:B------:R-:W-:Y:S01]  /*3380*/  PLOP3.LUT P0, PT, PT, PT, UP4, 0x80, 0x8 ;  /* 0x000000000008781c */ /* 0x000fe20003f0f048 */
[----:B------:R-:W-:Y:S01]  /*3390*/  VIADD R3, R0, 0x60 ;  /* 0x0000006000037836 */ /* 0x000fe20000000000 */
[----:B-1----:R-:W1:Y:S02]  /*33a0*/  SYNCS.PHASECHK.TRANS64.TRYWAIT P1, [R0+URZ+0x50], R5 ;  /* 0x00005005000075a7 */ /* 0x002e6400080211ff */
[----:B-1----:R-:W-:Y:S09]  /*33b0*/  @!P1 BRA `(.L_x_58) ;  /* 0x0000005c00fc9947 */ /* 0x002ff20003800000 */
.L_x_124:
[----:B------:R-:W-:Y:S01]  /*33c0*/  LEA R4, R10, UR43, 0x4 ;  /* 0x0000002b0a047c11 */ /* 0x000fe2000f8e20ff */
[----:B------:R-:W-:Y:S01]  /*33d0*/  @UP4 ULEA UR5, UR41, UR43, 0x3 ;  /* 0x0000002b29054291 */ /* 0x000fe2000f8e18ff */
[----:B------:R-:W-:Y:S01]  /*33e0*/  PLOP3.LUT P1, PT, PT, PT, PT, 0x80, 0x8 ;  /* 0x000000000008781c */ /* 0x000fe20003f2f070 */
[----:B------:R-:W-:Y:S01]  /*33f0*/  ULEA UR47, UR46, UR43, 0x3 ;  /* 0x0000002b2e2f7291 */ /* 0x000fe2000f8e18ff */
[----:B------:R-:W-:Y:S02]  /*3400*/  PRMT R3, RZ, 0x654, R3 ;  /* 0x00000654ff037816 */ /* 0x000fe40000000003 */
[----:B-1----:R-:W1:Y:S01]  /*3410*/  LDS.128 R4, [R4+0xe0] ;  /* 0x0000e00004047984 */ /* 0x002e620000000c00 */
[----:B------:R-:W-:Y:S02]  /*3420*/  @P0 SHF.L.U32 R2, R8, 0x1f, RZ ;  /* 0x0000001f08020819 */ /* 0x000fe400000006ff */
[----:B------:R-:W-:Y:S01]  /*3430*/  SHF.L.U32 R0, R11, 0x1f, RZ ;  /* 0x0000001f0b007819 */ /* 0x000fe200000006ff */
[----:B------:R-:W-:Y:S01]  /*3440*/  @!PT LDS RZ, [RZ] ;  /* 0x00000000fffff984 */ /* 0x000fe20000000800 */
[----:B------:R-:W-:Y:S01]  /*3450*/  @!PT LDS RZ, [RZ] ;  /* 0x00000000fffff984 */ /* 0x000fe20000000800 */
[----:B------:R-:W-:Y:S01]  /*3460*/  @!PT LDS RZ, [RZ] ;  /* 0x00000000fffff984 */ /* 0x000fe20000000800 */
[----:B------:R-:W-:Y:S01]  /*3470*/  @!PT LDS RZ, [RZ] ;  /* 0x00000000fffff984 */ /* 0x000fe20000000800 */
[----:B------:R2:W-:Y:S06]  /*3480*/  MEMBAR.ALL.CTA ;  /* 0x0000000000007992 */ /* 0x0005ec0000008000 */
[----:B--2---:R-:W2:Y:S02]  /*3490*/  FENCE.VIEW.ASYNC.S ;  /* 0x00000000000073c6 */ /* 0x004ea40000000000 */
[----:B--2---:R2:W-:Y:S01]  /*34a0*/  SYNCS.ARRIVE.TRANS64.RED.A1T0 RZ, [R3+URZ], RZ ;  /* 0x000000ff03ff79a7 */ /* 0x0045e200081004ff */
[----:B------:R2:W3:Y:S01]  /*34b0*/  @P0 SYNCS.PHASECHK.TRANS64.TRYWAIT P1, [UR5], R2 ;  /* 0x00000002ff0005a7 */ /* 0x0004e20008021105 */
[----:B------:R-:W-:-:S04]  /*34c0*/  ULEA.HI UR5, UR46, UR46, URZ, 0x1 ;  /* 0x0000002e2e057291 */ /* 0x000fc8000f8f08ff */
[----:B------:R-:W-:Y:S02]  /*34d0*/  ULOP3.LUT UR6, UR5, 0xffe, URZ, 0xc0, !UPT ;  /* 0x00000ffe05067892 */ /* 0x000fe4000f8ec0ff */
[----:B------:R-:W-:Y:S02]  /*34e0*/  USHF.R.U32.HI UR38, URZ, 0x1, UR5 ;  /* 0x00000001ff267899 */ /* 0x000fe40008011605 */
[----:B------:R-:W-:Y:S02]  /*34f0*/  UIADD3 UR5, UPT, UPT, -UR6, UR46, URZ ;  /* 0x0000002e06057290 */ /* 0x000fe4000fffe1ff */
[----:B------:R-:W-:-:S04]  /*3500*/  UIMAD UR38, UR38, 0xe0, UR66 ;  /* 0x000000e0262678a4 */ /* 0x000fc8000f8e0242 */
[----:B------:R-:W-:Y:S01]  /*3510*/  ULEA UR38, UR5, UR38, 0x14 ;  /* 0x0000002605267291 */ /* 0x000fe2000f8ea0ff */
[----:B------:R-:W4:Y:S02]  /*3520*/  SYNCS.PHASECHK.TRANS64.TRYWAIT P0, [UR47+0x90], R0 ;  /* 0x00009000ff0075a7 */ /* 0x000f24000800112f */
[----:B-1234-:R-:W-:Y:S09]  /*3530*/  @!P0 BRA `(.L_x_59) ;  /* 0x0000005c00b08947 */ /* 0x01eff20003800000 */
.L_x_126:
[----:B------:R-:W-:Y:S01]  /*3540*/  IADD3 R10, PT, PT, R10, 0x1, RZ ;  /* 0x000000010a0a7810 */ /* 0x000fe20007ffe0ff */
[----:B------:R-:W-:Y:S06]  /*3550*/  BRA.U !UP4, `(.L_x_60) ;  /* 0x000000050c107547 */ /* 0x000fec000b800000 */
[----:B------:R-:W-:Y:S01]  /*3560*/  UPLOP3.LUT UP2, UPT, UPT, UPT, UPT, 0x40, 0x4 ;  /* 0x000000000004789c */ /* 0x000fe20003f4e870 */
[----:B------:R-:W-:Y:S01]  /*3570*/  UMOV UR40, UR65 ;  /* 0x0000004100287c82 */ /* 0x000fe20008000000 */
[----:B------:R-:W-:Y:S01]  /*3580*/  UMOV UR39, UR64 ;  /* 0x0000004000277c82 */ /* 0x000fe20008000000 */
[----:B------:R-:W-:-:S08]  /*3590*/  UMOV UR5, UR41 ;  /* 0x0000002900057c82 */ /* 0x000fd00008000000 */
.L_x_63:
[----:B------:R-:W-:Y:S02]  /*35a0*/  UIADD3 UR40, UPT, UPT, UR40, 0x1, URZ ;  /* 0x0000000128287890 */ /* 0x000fe4000fffe0ff */
[----:B--2---:R-:W-:Y:S02]  /*35b0*/  ULEA UR7, UR5, UR43, 0x3 ;  /* 0x0000002b05077291 */ /* 0x004fe4000f8e18ff */
[----:B------:R-:W-:Y:S01]  /*35c0*/  UISETP.NE.AND UP3, UPT, UR40, URZ, UPT ;  /* 0x000000ff2800728c */ /* 0x000fe2000bf65270 */
[----:B---3--:R-:W-:Y:S10]  /*35d0*/  @P1 BRA `(.L_x_61) ;  /* 0x00000000000c1947 */ /* 0x008ff40003800000 */
[----:B-1----:R-:W-:Y:S04]  /*35e0*/  SHF.L.U32 R3, R8, 0x1f, RZ ;  /* 0x0000001f08037819 */ /* 0x002fe800000006ff */
[----:B------:R-:W1:Y:S02]  /*35f0*/  SYNCS.PHASECHK.TRANS64.TRYWAIT P0, [UR7], R3 ;  /* 0x00000003ff0075a7 */ /* 0x000e640008001107 */
[----:B-1----:R-:W-:Y:S05]  /*3600*/  @!P0 BRA `(.L_x_62) ;  /* 0x0000005c00948947 */ /* 0x002fea0003800000 */
.L_x_61:
[----:B------:R-:W-:Y:S01]  /*3610*/  UISETP.NE.AND UP0, UPT, UR39, 0x1, UPT ;  /* 0x000000012700788c */ /* 0x000fe2000bf05270 */
[----:B------:R-:W-:Y:S01]  /*3620*/  PLOP3.LUT P1, PT, PT, PT, PT, 0x80, 0x8 ;  /* 0x000000000008781c */ /* 0x000fe20003f2f070 */
[----:B------:R-:W-:Y:S02]  /*3630*/  UIADD3 UR6, UPT, UPT, UR5, 0x1, URZ ;  /* 0x0000000105067890 */ /* 0x000fe4000fffe0ff */
[----:B------:R-:W-:Y:S02]  /*3640*/  UIADD3 UR42, UPT, UPT, UR7, 0x10, URZ ;  /* 0x00000010072a7890 */ /* 0x000fe4000fffe0ff */
[----:B------:R-:W-:Y:S01]  /*3650*/  UISETP.NE.AND UP1, UPT, UR6, 0x2, UPT ;  /* 0x000000020600788c */ /* 0x000fe2000bf25270 */
[----:B------:R-:W-:Y:S01]  /*3660*/  PLOP3.LUT P0, PT, PT, PT, UP0, 0x80, 0x8 ;  /* 0x000000000008781c */ /* 0x000fe20003f0f008 */
[----:B------:R-:W-:Y:S02]  /*3670*/  UIADD3 UR39, UPT, UPT, UR39, -0x1, URZ ;  /* 0xffffffff27277890 */ /* 0x000fe4000fffe0ff */
[----:B------:R-:W-:Y:S02]  /*3680*/  USEL UR8, URZ, 0x1, UP1 ;  /* 0x00000001ff087887 */ /* 0x000fe40008800000 */
[----:B------:R-:W-:Y:S01]  /*3690*/  USEL UR41, UR6, URZ, UP1 ;  /* 0x000000ff06297287 */ /* 0x000fe20008800000 */
[----:B------:R-:W-:Y:S01]  /*36a0*/  UMOV UR7, 0x40004040 ;  /* 0x4000404000077882 */ /* 0x000fe20000000000 */
[----:B------:R-:W-:Y:S02]  /*36b0*/  UMOV UR9, 0x40004040 ;  /* 0x4000404000097882 */ /* 0x000fe40000000000 */
[----:B------:R-:W-:Y:S01]  /*36c0*/  @UP0 ULEA UR6, UR41, UR43, 0x3 ;  /* 0x0000002b29060291 */ /* 0x000fe2000f8e18ff */
[----:B------:R-:W-:Y:S01]  /*36d0*/  LOP3.LUT R8, R8, UR8, RZ, 0x3c, !PT ;  /* 0x0000000808087c12 */ /* 0x000fe2000f8e3cff */
[----:B------:R-:W-:Y:S01]  /*36e0*/  ULEA UR8, UR5, UR45, 0xa ;  /* 0x0000002d05087291 */ /* 0x000fe2000f8e50ff */
[----:B------:R-:W-:Y:S02]  /*36f0*/  UMOV UR37, 0x40004040 ;  /* 0x4000404000257882 */ /* 0x000fe40000000000 */
[----:B-1----:R-:W-:Y:S01]  /*3700*/  @P0 SHF.L.U32 R0, R8, 0x1f, RZ ;  /* 0x0000001f08000819 */ /* 0x002fe200000006ff */
[----:B------:R-:W-:Y:S02]  /*3710*/  UIADD3 UR34, UPT, UPT, UR8, 0x2, URZ ;  /* 0x0000000208227890 */ /* 0x000fe4000fffe0ff */
[----:B------:R-:W-:Y:S01]  /*3720*/  UIADD3 UR30, UPT, UPT, UR8, 0x4, URZ ;  /* 0x00000004081e7890 */ /* 0x000fe2000fffe0ff */
[----:B------:R2:W3:Y:S01]  /*3730*/  @P0 SYNCS.PHASECHK.TRANS64.TRYWAIT P1, [UR6], R0 ;  /* 0x00000000ff0005a7 */ /* 0x0004e20008021106 */
[----:B------:R-:W-:Y:S02]  /*3740*/  UIMAD UR6, UR5, 0xe00, UR4 ;  /* 0x00000e00050678a4 */ /* 0x000fe4000f8e0204 */
[----:B------:R-:W-:Y:S02]  /*3750*/  UIADD3 UR26, UPT, UPT, UR8, 0x6, URZ ;  /* 0x00000006081a7890 */ /* 0x000fe4000fffe0ff */
[----:B------:R-:W-:Y:S02]  /*3760*/  UIADD3 UR36, UPT, UPT, UR6, 0x2, URZ ;  /* 0x0000000206247890 */ /* 0x000fe4000fffe0ff */
[----:B------:R-:W-:Y:S02]  /*3770*/  UIADD3 UR32, UPT, UPT, UR6, 0x4, URZ ;  /* 0x0000000406207890 */ /* 0x000fe4000fffe0ff */
[----:B------:R-:W-:Y:S01]  /*3780*/  UIADD3 UR28, UPT, UPT, UR6, 0x6, URZ ;  /* 0x00000006061c7890 */ /* 0x000fe2000fffe0ff */
[----:B------:R2:W-:Y:S01]  /*3790*/  UTCHMMA gdesc[UR8], gdesc[UR6], tmem[UR38], tmem[UR62], idesc[UR63], UP2 ;  /* 0x00ff3e06080075ea */ /* 0x0005e20009000026 */
[----:B------:R-:W-:Y:S02]  /*37a0*/  UIADD3 UR24, UPT, UPT, UR6, 0x700, URZ ;  /* 0x0000070006187890 */ /* 0x000fe4000fffe0ff */
[----:B------:R-:W-:Y:S02]  /*37b0*/  UIADD3 UR22, UPT, UPT, UR8, 0x200, URZ ;  /* 0x0000020008167890 */ /* 0x000fe4000fffe0ff */
[----:B------:R-:W-:Y:S02]  /*37c0*/  UIADD3 UR20, UPT, UPT, UR6, 0x702, URZ ;  /* 0x0000070206147890 */ /* 0x000fe4000fffe0ff */
[----:B------:R-:W-:Y:S02]  /*37d0*/  UIADD3 UR18, UPT, UPT, UR8, 0x202, URZ ;  /* 0x0000020208127890 */ /* 0x000fe4000fffe0ff */
[----:B------:R-:W-:Y:S02]  /*37e0*/  UIADD3 UR16, UPT, UPT, UR6, 0x704, URZ ;  /* 0x0000070406107890 */ /* 0x000fe4000fffe0ff */
[----:B------:R-:W-:Y:S02]  /*37f0*/  UIADD3 UR14, UPT, UPT, UR8, 0x204, URZ ;  /* 0x00000204080e7890 */ /* 0x000fe4000fffe0ff */
[----:B------:R-:W-:Y:S02]  /*3800*/  UIADD3 UR12, UPT, UPT, UR6, 0x706, URZ ;  /* 0x00000706060c7890 */ /* 0x000fe4000fffe0ff */
[----:B------:R-:W-:Y:S02]  /*3810*/  UIADD3 UR10, UPT, UPT, UR8, 0x206, URZ ;  /* 0x00000206080a7890 */ /* 0x000fe4000fffe0ff */
[----:B------:R-:W-:Y:S01]  /*3820*/  UPLOP3.LUT UP2, UPT, UPT, UPT, UPT, 0x80, 0x8 ;  /* 0x000000000008789c */ /* 0x000fe20003f4f070 */
[----:B------:R-:W-:Y:S01]  /*3830*/  UMOV UR35, 0x40004040 ;  /* 0x4000404000237882 */ /* 0x000fe20000000000 */
[----:B------:R-:W-:Y:S01]  /*3840*/  UMOV UR33, 0x40004040 ;  /* 0x4000404000217882 */ /* 0x000fe20000000000 */
[----:B------:R2:W-:Y:S01]  /*3850*/  UTCHMMA gdesc[UR34], gdesc[UR36], tmem[UR38], tmem[UR60], idesc[UR61], UPT ;  /* 0x00ff3c24220075ea */ /* 0x0005e2000b800026 */
        /* <DEDUP_REMOVED lines=14> */
[----:B------:R-:W-:Y:S01]  /*3940*/  UMOV UR11, 0x40004040 ;  /* 0x40004040000b7882 */ /* 0x000fe20000000000 */
[----:B------:R2:W-:Y:S01]  /*3950*/  UTCHMMA gdesc[UR14], gdesc[UR16], tmem[UR38], tmem[UR50], idesc[UR51], UPT ;  /* 0x00ff32100e0075ea */ /* 0x0005e2000b800026 */
[----:B------:R2:W-:Y:S01]  /*3960*/  UTCHMMA gdesc[UR10], gdesc[UR12], tmem[UR38], tmem[UR48], idesc[UR49], UPT ;  /* 0x00ff300c0a0075ea */ /* 0x0005e2000b800026 */
[----:B------:R2:W-:Y:S01]  /*3970*/  UTCBAR.MULTICAST [UR42], URZ, UR44 ;  /* 0x000000ff2a0073e9 */ /* 0x0005e2000800082c */
[----:B------:R-:W-:Y:S01]  /*3980*/  UMOV UR5, UR41 ;  /* 0x0000002900057c82 */ /* 0x000fe20008000000 */
[----:B------:R-:W-:Y:S05]  /*3990*/  BRA.U UP3, `(.L_x_63) ;  /* 0xfffffffd03007547 */ /* 0x000fea000b83ffff */
.L_x_60:
[----:B------:R-:W-:Y:S01]  /*39a0*/  UIADD3 UR5, UPT, UPT, UR46, 0x1, URZ ;  /* 0x000000012e057890 */ /* 0x000fe2000fffe0ff */
[----:B------:R-:W-:Y:S01]  /*39b0*/  LOP3.LUT P0, RZ, R6, 0x1, RZ, 0xc0, !PT ;  /* 0x0000000106ff7812 */ /* 0x000fe2000780c0ff */
[----:B--2---:R-:W-:Y:S01]  /*39c0*/  UIADD3 UR6, UPT, UPT, UR47, 0x70, URZ ;  /* 0x000000702f067890 */ /* 0x004fe2000fffe0ff */
[----:B---3--:R-:W-:Y:S01]  /*39d0*/  ISETP.NE.AND P1, PT, R10, 0x2, PT ;  /* 0x000000020a00780c */ /* 0x008fe20003f25270 */
[----:B------:R-:W-:-:S03]  /*39e0*/  UISETP.NE.AND UP0, UPT, UR5, 0x4, UPT ;  /* 0x000000040500788c */ /* 0x000fc6000bf05270 */
[----:B-1----:R-:W-:Y:S01]  /*39f0*/  SEL R0, RZ, 0x1, P1 ;  /* 0x00000001ff007807 */ /* 0x002fe20000800000 */
[----:B------:R-:W-:Y:S01]  /*3a00*/  USEL UR7, URZ, 0x1, UP0 ;  /* 0x00000001ff077887 */ /* 0x000fe20008000000 */
[----:B------:R-:W-:Y:S01]  /*3a10*/  SEL R10, R10, RZ, P1 ;  /* 0x000000ff0a0a7207 */ /* 0x000fe20000800000 */
[----:B------:R-:W-:Y:S01]  /*3a20*/  USEL UR46, UR5, URZ, UP0 ;  /* 0x000000ff052e7287 */ /* 0x000fe20008000000 */
[----:B------:R1:W-:Y:S01]  /*3a30*/  UTCBAR [UR6], URZ ;  /* 0x000000ff060073e9 */ /* 0x0003e200080000ff */
[----:B------:R-:W-:Y:S02]  /*3a40*/  LOP3.LUT R9, R9, R0, RZ, 0x3c, !PT ;  /* 0x0000000009097212 */ /* 0x000fe400078e3cff */
[----:B------:R-:W-:Y:S01]  /*3a50*/  LOP3.LUT R11, R11, UR7, RZ, 0x3c, !PT ;  /* 0x000000070b0b7c12 */ /* 0x000fe2000f8e3cff */
[----:B------:R-:W-:Y:S07]  /*3a60*/  @P0 BRA `(.L_x_64) ;  /* 0xfffffff8003c0947 */ /* 0x000fee000383ffff */
[----:B------:R-:W2:Y:S01]  /*3a70*/  S2UR UR8, SR_CgaCtaId ;  /* 0x00000000000879c3 */ /* 0x000ea20000008800 */
[----:B------:R-:W-:Y:S01]  /*3a80*/  ELECT P0, URZ, PT ;  /* 0x0000000000ff782f */ /* 0x000fe20003800000 */
[----:B------:R-:W-:Y:S01]  /*3a90*/  IMAD.MOV.U32 R0, RZ, RZ, 0x1 ;  /* 0x00000001ff007424 */ /* 0x000fe200078e00ff */
[----:B------:R-:W-:Y:S01]  /*3aa0*/  UIADD3 UR43, UPT, UPT, UR43, 0x90, URZ ;  /* 0x000000902b2b7890 */ /* 0x000fe2000fffe0ff */
[----:B------:R-:W-:Y:S01]  /*3ab0*/  SHF.L.U32 R3, R11, 0x1f, RZ ;  /* 0x0000001f0b037819 */ /* 0x000fe200000006ff */
[----:B------:R-:W-:-:S03]  /*3ac0*/  UMOV UR4, 0x40 ;  /* 0x0000004000047882 */ /* 0x000fc60000000000 */
[----:B------:R-:W-:Y:S01]  /*3ad0*/  UVIRTCOUNT.DEALLOC.SMPOOL 0x80 ;  /* 0x000000800000784c */ /* 0x000fe20000000000 */
[----:B--2---:R-:W-:Y:S02]  /*3ae0*/  ULEA UR8, UR8, UR4, 0x18 ;  /* 0x0000000408087291 */ /* 0x004fe4000f8ec0ff */
[----:B------:R-:W-:-:S07]  /*3af0*/  ULEA UR4, UR46, UR43, 0x3 ;  /* 0x0000002b2e047291 */ /* 0x000fce000f8e18ff */
[----:B------:R2:W-:Y:S02]  /*3b00*/  @P0 STS.U8 [UR8+0x1c], R0 ;  /* 0x00001c00ff000988 */ /* 0x0005e40008000008 */
[----:B------:R-:W3:Y:S02]  /*3b10*/  SYNCS.PHASECHK.TRANS64.TRYWAIT P0, [UR4], R3 ;  /* 0x00000003ff0075a7 */ /* 0x000ee40008001104 */
[----:B--23--:R-:W-:Y:S05]  /*3b20*/  @!P0 BRA `(.L_x_65) ;  /* 0x0000005800648947 */ /* 0x00cfea0003800000 */
.L_x_129:
[----:B------:R-:W-:-:S04]  /*3b30*/  UIADD3 UR4, UPT, UPT, UR46, 0x1, URZ ;  /* 0x000000012e047890 */ /* 0x000fc8000fffe0ff */
[----:B------:R-:W-:-:S04]  /*3b40*/  UISETP.NE.AND UP0, UPT, UR4, 0x4, UPT ;  /* 0x000000040400788c */ /* 0x000fc8000bf05270 */
[----:B-1----:R-:W-:Y:S02]  /*3b50*/  USEL UR6, URZ, 0x1, UP0 ;  /* 0x00000001ff067887 */ /* 0x002fe40008000000 */
[----:B------:R-:W-:-:S04]  /*3b60*/  USEL UR4, UR4, URZ, UP0 ;  /* 0x000000ff04047287 */ /* 0x000fc80008000000 */
[----:B------:R-:W-:Y:S01]  /*3b70*/  ULEA UR5, UR4, UR43, 0x3 ;  /* 0x0000002b04057291 */ /* 0x000fe2000f8e18ff */
[----:B------:R-:W-:-:S04]  /*3b80*/  LOP3.LUT R2, R11, UR6, RZ, 0x3c, !PT ;  /* 0x000000060b027c12 */ /* 0x000fc8000f8e3cff */
[----:B--2---:R-:W-:-:S04]  /*3b90*/  SHF.L.U32 R3, R2, 0x1f, RZ ;  /* 0x0000001f02037819 */ /* 0x004fc800000006ff */
[----:B------:R-:W1:Y:S02]  /*3ba0*/  SYNCS.PHASECHK.TRANS64.TRYWAIT P0, [UR5], R3 ;  /* 0x00000003ff0075a7 */ /* 0x000e640008001105 */
[----:B-1----:R-:W-:Y:S05]  /*3bb0*/  @!P0 BRA `(.L_x_66) ;  /* 0x0000005800588947 */ /* 0x002fea0003800000 */
.L_x_131:
[----:B------:R-:W-:-:S04]  /*3bc0*/  UIADD3 UR4, UPT, UPT, UR4, 0x1, URZ ;  /* 0x0000000104047890 */ /* 0x000fc8000fffe0ff */
[----:B------:R-:W-:-:S04]  /*3bd0*/  UISETP.NE.AND UP0, UPT, UR4, 0x4, UPT ;  /* 0x000000040400788c */ /* 0x000fc8000bf05270 */
[----:B------:R-:W-:Y:S02]  /*3be0*/  USEL UR6, URZ, 0x1, UP0 ;  /* 0x00000001ff067887 */ /* 0x000fe40008000000 */
[----:B------:R-:W-:-:S04]  /*3bf0*/  USEL UR4, UR4, URZ, UP0 ;  /* 0x000000ff04047287 */ /* 0x000fc80008000000 */
[----:B------:R-:W-:Y:S01]  /*3c00*/  ULEA UR5, UR4, UR43, 0x3 ;  /* 0x0000002b04057291 */ /* 0x000fe2000f8e18ff */
[----:B------:R-:W-:-:S04]  /*3c10*/  LOP3.LUT R2, R2, UR6, RZ, 0x3c, !PT ;  /* 0x0000000602027c12 */ /* 0x000fc8000f8e3cff */
[----:B-1----:R-:W-:-:S04]  /*3c20*/  SHF.L.U32 R3, R2, 0x1f, RZ ;  /* 0x0000001f02037819 */ /* 0x002fc800000006ff */
[----:B------:R-:W1:Y:S02]  /*3c30*/  SYNCS.PHASECHK.TRANS64.TRYWAIT P0, [UR5], R3 ;  /* 0x00000003ff0075a7 */ /* 0x000e640008001105 */
[----:B-1----:R-:W-:Y:S05]  /*3c40*/  @!P0 BRA `(.L_x_67) ;  /* 0x00000058004c8947 */ /* 0x002fea0003800000 */
.L_x_133:
[----:B------:R-:W-:-:S04]  /*3c50*/  UIADD3 UR4, UPT, UPT, UR4, 0x1, URZ ;  /* 0x0000000104047890 */ /* 0x000fc8000fffe0ff */
[----:B------:R-:W-:-:S04]  /*3c60*/  UISETP.NE.AND UP0, UPT, UR4, 0x4, UPT ;  /* 0x000000040400788c */ /* 0x000fc8000bf05270 */
[----:B------:R-:W-:Y:S02]  /*3c70*/  USEL UR5, URZ, 0x1, UP0 ;  /* 0x00000001ff057887 */ /* 0x000fe40008000000 */
[----:B------:R-:W-:-:S04]  /*3c80*/  USEL UR4, UR4, URZ, UP0 ;  /* 0x000000ff04047287 */ /* 0x000fc80008000000 */
[----:B------:R-:W-:Y:S01]  /*3c90*/  ULEA UR4, UR4, UR43, 0x3 ;  /* 0x0000002b04047291 */ /* 0x000fe2000f8e18ff */
[----:B-1----:R-:W-:-:S04]  /*3ca0*/  LOP3.LUT R3, R2, UR5, RZ, 0x3c, !PT ;  /* 0x0000000502037c12 */ /* 0x002fc8000f8e3cff */
[----:B------:R-:W-:-:S04]  /*3cb0*/  SHF.L.U32 R3, R3, 0x1f, RZ ;  /* 0x0000001f03037819 */ /* 0x000fc800000006ff */
[----:B------:R-:W1:Y:S02]  /*3cc0*/  SYNCS.PHASECHK.TRANS64.TRYWAIT P0, [UR4], R3 ;  /* 0x00000003ff0075a7 */ /* 0x000e640008001104 */
[----:B-1----:R-:W-:Y:S05]  /*3cd0*/  @!P0 BRA `(.L_x_68) ;  /* 0x0000005800408947 */ /* 0x002fea0003800000 */
.L_x_135:
[----:B------:R-:W-:Y:S01]  /*3ce0*/  NOP ;  /* 0x0000000000007918 */ /* 0x000fe20000000000 */
[----:B-1----:R-:W1:Y:S01]  /*3cf0*/  LDS R0, [UR8+0x14] ;  /* 0x00001408ff007984 */ /* 0x002e620008000800 */
[----:B------:R-:W-:Y:S01]  /*3d00*/  ULOP3.LUT UR4, UR66, 0xffff, URZ, 0xc0, !UPT ;  /* 0x0000ffff42047892 */ /* 0x000fe2000f8ec0ff */
[----:B------:R-:W-:Y:S01]  /*3d10*/  UMOV UR5, 0xffff ;  /* 0x0000ffff00057882 */ /* 0x000fe20000000000 */
[----:B------:R-:W-:Y:S02]  /*3d20*/  UMOV UR6, 0x1 ;  /* 0x0000000100067882 */ /* 0x000fe40000000000 */
[----:B------:R-:W-:-:S04]  /*3d30*/  USHF.R.U32.HI UR4, URZ, 0x5, UR4 ;  /* 0x00000005ff047899 */ /* 0x000fc80008011604 */
[----:B------:R-:W-:Y:S02]  /*3d40*/  USHF.L.U32 UR5, UR5, UR4, URZ ;  /* 0x0000000405057299 */ /* 0x000fe400080006ff */
[----:B------:R-:W-:-:S04]  /*3d50*/  USHF.L.U32 UR4, UR6, UR4, URZ ;  /* 0x0000000406047299 */ /* 0x000fc800080006ff */
[----:B-1----:R-:W-:-:S04]  /*3d60*/  LOP3.LUT R0, R0, UR5, RZ, 0xc0, !PT ;  /* 0x0000000500007c12 */ /* 0x002fc8000f8ec0ff */
[----:B------:R-:W-:-:S13]  /*3d70*/  ISETP.NE.AND P0, PT, R0, UR5, PT ;  /* 0x0000000500007c0c */ /* 0x000fda000bf05270 */
[----:B------:R-:W-:Y:S05]  /*3d80*/  @P0 BRA `(.L_x_69) ;  /* 0x0000000000580947 */ /* 0x000fea0003800000 */
[----:B------:R-:W1:Y:S02]  /*3d90*/  LDS R0, [UR8+0x18] ;  /* 0x00001808ff007984 */ /* 0x000e640008000800 */
[----:B-1----:R-:W-:-:S04]  /*3da0*/  LOP3.LUT R0, R0, UR4, RZ, 0xc0, !PT ;  /* 0x0000000400007c12 */ /* 0x002fc8000f8ec0ff */
[----:B------:R-:W-:-:S13]  /*3db0*/  ISETP.NE.AND P0, PT, R0, UR4, PT ;  /* 0x0000000400007c0c */ /* 0x000fda000bf05270 */
[----:B------:R-:W-:Y:S05]  /*3dc0*/  @P0 BRA `(.L_x_70) ;  /* 0x00000000003c0947 */ /* 0x000fea0003800000 */
[----:B------:R-:W1:Y:S01]  /*3dd0*/  S2R R2, SR_LANEID ;  /* 0x0000000000027919 */ /* 0x000e620000000000 */
[----:B------:R-:W-:Y:S01]  /*3de0*/  ULOP3.LUT UR5, URZ, UR5, URZ, 0x33, !UPT ;  /* 0x00000005ff057292 */ /* 0x000fe2000f8e33ff */
[----:B------:R-:W-:Y:S01]  /*3df0*/  LOP3.LUT R4, RZ, UR4, RZ, 0x33, !PT ;  /* 0x00000004ff047c12 */ /* 0x000fe2000f8e33ff */
[----:B------:R-:W-:Y:S02]  /*3e00*/  VOTEU.ANY UR4, UPT, PT ;  /* 0x0000000000047886 */ /* 0x000fe400038e0100 */
[----:B------:R-:W-:Y:S01]  /*3e10*/  UFLO.U32 UR4, UR4 ;  /* 0x00000004000472bd */ /* 0x000fe200080e0000 */
[----:B------:R-:W2:Y:S01]  /*3e20*/  REDUX UR6, R4 ;  /* 0x00000000040673c4 */ /* 0x000ea20000000000 */
[----:B------:R-:W-:-:S06]  /*3e30*/  IMAD.U32 R0, RZ, RZ, UR5 ;  /* 0x00000005ff007e24 */ /* 0x000fcc000f8e00ff */
[----:B------:R3:W-:Y:S01]  /*3e40*/  UTCATOMSWS.AND URZ, UR5 ;  /* 0x0000000500ff79e3 */ /* 0x0007e20008000000 */
[----:B------:R-:W4:Y:S01]  /*3e50*/  REDUX UR7, R0 ;  /* 0x00000000000773c4 */ /* 0x000f220000000000 */
[----:B-1----:R-:W-:Y:S01]  /*3e60*/  ISETP.EQ.U32.AND P0, PT, R2, UR4, PT ;  /* 0x0000000402007c0c */ /* 0x002fe2000bf02070 */
[----:B--2---:R-:W-:Y:S01]  /*3e70*/  IMAD.U32 R2, RZ, RZ, UR6 ;  /* 0x00000006ff027e24 */ /* 0x004fe2000f8e00ff */
[----:B----4-:R-:W-:-:S11]  /*3e80*/  MOV R3, UR7 ;  /* 0x0000000700037c02 */ /* 0x010fd60008000f00 */
[----:B------:R3:W-:Y:S04]  /*3e90*/  @P0 ATOMS.AND RZ, [UR8+0x14], R3 ;  /* 0x00001403ffff098c */ /* 0x0007e8000a800008 */
[----:B------:R3:W-:Y:S01]  /*3ea0*/  @P0 ATOMS.AND RZ, [UR8+0x18], R2 ;  /* 0x00001802ffff098c */ /* 0x0007e2000a800008 */
[----:B------:R-:W-:Y:S05]  /*3eb0*/  BRA `(.L_x_71) ;  /* 0x0000000000147947 */ /* 0x000fea0003800000 */
.L_x_70:
[----:B------:R-:W-:Y:S02]  /*3ec0*/  MOV R2, 0x3ee0 ;  /* 0x00003ee000027802 */ /* 0x000fe40000000f00 */
[----:B-----5:R-:W-:Y:S05]  /*3ed0*/  CALL.REL.NOINC `($__internal_0_$__cuda_sm10x_tcgen05_guardrail_trap_col_being_dealloced_not_returned_by_alloc) ;  /* 0x0000005800747944 */ /* 0x020fea0003c00000 */
[----:B------:R-:W-:Y:S05]  /*3ee0*/  BRA `(.L_x_71) ;  /* 0x0000000000087947 */ /* 0x000fea0003800000 */
.L_x_69:
[----:B------:R-:W-:Y:S02]  /*3ef0*/  MOV R2, 0x3f10 ;  /* 0x00003f1000027802 */ /* 0x000fe40000000f00 */
[----:B-----5:R-:W-:Y:S05]  /*3f00*/  CALL.REL.NOINC `($__internal_2_$__cuda_sm10x_tcgen05_guardrail_trap_unallocated_columns_being_dealloced) ;  /* 0x0000005800807944 */ /* 0x020fea0003c00000 */
.L_x_71:
[----:B------:R-:W-:Y:S01]  /*3f10*/  NOP ;  /* 0x0000000000007918 */ /* 0x000fe20000000000 */
[----:B---3--:R-:W-:Y:S05]  /*3f20*/  EXIT ;  /* 0x000000000000794d */ /* 0x008fea0003800000 */
.L_x_53:
[----:B------:R-:W-:-:S09]  /*3f30*/  UISETP.NE.OR UP0, UPT, UR14, 0x3, !UP3 ;  /* 0x000000030e00788c */ /* 0x000fd2000df05670 */
[----:B------:R-:W-:Y:S05]  /*3f40*/  BRA.U UP0, `(.L_x_72) ;  /* 0x0000000d00f47547 */ /* 0x000fea000b800000 */
[----:B------:R-:W2:Y:S01]  /*3f50*/  LDCU.64 UR4, c[0x0][0x888] ;  /* 0x00011100ff0477ac */ /* 0x000ea20008000a00 */
[----:B------:R-:W3:Y:S01]  /*3f60*/  LDC.64 R12, c[0x0][0x348] ;  /* 0x0000d200ff0c7b82 */ /* 0x000ee20000000a00 */
[----:B------:R-:W-:Y:S02]  /*3f70*/  HFMA2 R9, -RZ, RZ, 0, 0 ;  /* 0x00000000ff097431 */ /* 0x000fe400000001ff */
[----:B------:R-:W-:Y:S01]  /*3f80*/  IMAD.MOV.U32 R11, RZ, RZ, 0x1 ;  /* 0x00000001ff0b7424 */ /* 0x000fe200078e00ff */
[----:B------:R-:W4:Y:S01]  /*3f90*/  LDCU UR44, c[0x0][0x370] ;  /* 0x00006e00ff2c77ac */ /* 0x000f220008000800 */
[----:B------:R-:W-:Y:S01]  /*3fa0*/  IMAD.MOV.U32 R10, RZ, RZ, RZ ;  /* 0x000000ffff0a7224 */ /* 0x000fe200078e00ff */
[----:B------:R-:W-:Y:S01]  /*3fb0*/  MOV R8, 0x7000 ;  /* 0x0000700000087802 */ /* 0x000fe20000000f00 */
[----:B------:R-:W4:Y:S01]  /*3fc0*/  LDCU.128 UR48, c[0x0][0xb10] ;  /* 0x00016200ff3077ac */ /* 0x000f220008000c00 */
[----:B------:R-:W1:Y:S01]  /*3fd0*/  LDCU UR37, c[0x0][0x374] ;  /* 0x00006e80ff2577ac */ /* 0x000e620008000800 */
[----:B------:R-:W1:Y:S01]  /*3fe0*/  LDCU.64 UR42, c[0x0][0x890] ;  /* 0x00011200ff2a77ac */ /* 0x000e620008000a00 */
[----:B--2---:R-:W-:Y:S01]  /*3ff0*/  UISETP.NE.U32.AND UP0, UPT, UR4, URZ, UPT ;  /* 0x000000ff0400728c */ /* 0x004fe2000bf05070 */
[----:B------:R-:W2:Y:S01]  /*4000*/  LDCU UR29, c[0x0][0xb0c] ;  /* 0x00016180ff1d77ac */ /* 0x000ea20008000800 */
[----:B------:R-:W3:Y:S01]  /*4010*/  LDCU UR54, c[0x0][0xb20] ;  /* 0x00016400ff3677ac */ /* 0x000ee20008000800 */
[----:B------:R-:W3:Y:S01]  /*4020*/  LDCU UR4, c[0x0][0xb30] ;  /* 0x00016600ff0477ac */ /* 0x000ee20008000800 */
[----:B----4-:R-:W-:-:S02]  /*4030*/  UIMAD.WIDE.U32 UR8, UR44, UR48, URZ ;  /* 0x000000302c0872a5 */ /* 0x010fc4000f8e00ff */
[----:B-1----:R-:W-:Y:S02]  /*4040*/  UIMAD.WIDE.U32 UR10, UR37, UR51, URZ ;  /* 0x00000033250a72a5 */ /* 0x002fe4000f8e00ff */
[----:B------:R-:W-:Y:S02]  /*4050*/  USEL UR53, URZ, 0x1, UP5 ;  /* 0x00000001ff357887 */ /* 0x000fe4000a800000 */
[----:B------:R-:W-:Y:S02]  /*4060*/  UISETP.NE.U32.AND UP6, UPT, UR42, URZ, UPT ;  /* 0x000000ff2a00728c */ /* 0x000fe4000bfc5070 */
[----:B------:R-:W-:Y:S01]  /*4070*/  UISETP.NE.AND.EX UP5, UPT, UR5, URZ, UPT, UP0 ;  /* 0x000000ff0500728c */ /* 0x000fe2000bfa5300 */
[----:B------:R-:W-:Y:S01]  /*4080*/  UMOV UR6, 0x400 ;  /* 0x0000040000067882 */ /* 0x000fe20000000000 */
[----:B------:R-:W-:Y:S01]  /*4090*/  UISETP.NE.AND UP0, UPT, UR21, 0x1, UPT ;  /* 0x000000011500788c */ /* 0x000fe2000bf05270 */
[----:B------:R-:W-:Y:S01]  /*40a0*/  UMOV UR8, UR9 ;  /* 0x0000000900087c82 */ /* 0x000fe20008000000 */
[----:B------:R-:W-:Y:S01]  /*40b0*/  UMOV UR47, UR11 ;  /* 0x0000000b002f7c82 */ /* 0x000fe20008000000 */
[----:B--2---:R-:W-:Y:S01]  /*40c0*/  UISETP.NE.AND UP0, UPT, UR29, 0x1, UPT ;  /* 0x000000011d00788c */ /* 0x004fe2000bf05270 */
[----:B------:R-:W-:Y:S01]  /*40d0*/  UMOV UR30, URZ ;  /* 0x000000ff001e7c82 */ /* 0x000fe20008000000 */
[----:B------:R-:W-:-:S02]  /*40e0*/  UPLOP3.LUT UP1, UPT, UPT, UPT, UPT, 0x40, 0x4 ;  /* 0x000000000004789c */ /* 0x000fc40003f2e870 */
[----:B------:R-:W-:Y:S01]  /*40f0*/  UISETP.GE.AND UP3, UPT, UR21, 0x1, UPT ;  /* 0x000000011500788c */ /* 0x000fe2000bf66270 */
[----:B------:R-:W1:Y:S01]  /*4100*/  LDCU.64 UR22, c[0x0][0xb28] ;  /* 0x00016500ff1677ac */ /* 0x000e620008000a00 */
[----:B------:R-:W-:Y:S02]  /*4110*/  ULEA UR6, UR15, UR6, 0x18 ;  /* 0x000000060f067291 */ /* 0x000fe4000f8ec0ff */
[----:B------:R-:W-:Y:S02]  /*4120*/  UISETP.NE.AND.EX UP6, UPT, UR43, URZ, UPT, UP6 ;  /* 0x000000ff2b00728c */ /* 0x000fe4000bfc5360 */
[----:B------:R-:W-:Y:S02]  /*4130*/  USHF.R.U32.HI UR52, URZ, UR49, UR8 ;  /* 0x00000031ff347299 */ /* 0x000fe40008011608 */
[----:B---3--:R-:W-:Y:S02]  /*4140*/  USHF.R.U32.HI UR47, URZ, UR54, UR47 ;  /* 0x00000036ff2f7299 */ /* 0x008fe4000801162f */
[----:B------:R-:W-:-:S02]  /*4150*/  UISETP.NE.AND UP0, UPT, UR50, 0x1, UPT ;  /* 0x000000013200788c */ /* 0x000fc4000bf05270 */
[----:B------:R-:W-:-:S11]  /*4160*/  UISETP.NE.AND UP4, UPT, UR4, 0x1, UPT ;  /* 0x000000010400788c */ /* 0x000fd6000bf85270 */
.L_x_80:
[C---:B------:R-:W-:Y:S02]  /*4170*/  LEA R3, R10.reuse, UR6, 0x3 ;  /* 0x000000060a037c11 */ /* 0x040fe4000f8e18ff */
[----:B------:R-:W-:Y:S02]  /*4180*/  SHF.L.U32 R0, R9, 0x1f, RZ ;  /* 0x0000001f09007819 */ /* 0x000fe400000006ff */
[----:B------:R-:W-:Y:S02]  /*4190*/  LEA R5, R10, UR6, 0x4 ;  /* 0x000000060a057c11 */ /* 0x000fe4000f8e20ff */
[----:B--2---:R-:W2:Y:S02]  /*41a0*/  SYNCS.PHASECHK.TRANS64.TRYWAIT P0, [R3+URZ+0x50], R0 ;  /* 0x00005000030075a7 */ /* 0x004ea400080011ff */
[----:B--2---:R-:W-:Y:S05]  /*41b0*/  @!P0 BRA `(.L_x_73) ;  /* 0x0000005400208947 */ /* 0x004fea0003800000 */
.L_x_136:
[----:B------:R-:W3:Y:S01]  /*41c0*/  LDS.128 R4, [R5+0xe0] ;  /* 0x0000e00005047984 */ /* 0x000ee20000000c00 */
[----:B------:R-:W-:Y:S01]  /*41d0*/  UISETP.GE.AND UP0, UPT, UR21, 0x1, UPT ;  /* 0x000000011500788c */ /* 0x000fe2000bf06270 */
[----:B------:R-:W-:Y:S01]  /*41e0*/  @!PT LDS RZ, [RZ] ;  /* 0x00000000fffff984 */ /* 0x000fe20000000800 */
[----:B------:R-:W-:Y:S01]  /*41f0*/  @!PT LDS RZ, [RZ] ;  /* 0x00000000fffff984 */ /* 0x000fe20000000800 */
[----:B------:R-:W-:Y:S01]  /*4200*/  @!PT LDS RZ, [RZ] ;  /* 0x00000000fffff984 */ /* 0x000fe20000000800 */
[----:B------:R-:W-:Y:S01]  /*4210*/  @!PT LDS RZ, [RZ] ;  /* 0x00000000fffff984 */ /* 0x000fe20000000800 */
[----:B------:R4:W-:Y:S06]  /*4220*/  MEMBAR.ALL.CTA ;  /* 0x0000000000007992 */ /* 0x0009ec0000008000 */
[----:B----4-:R-:W4:Y:S01]  /*4230*/  FENCE.VIEW.ASYNC.S ;  /* 0x00000000000073c6 */ /* 0x010f220000000000 */
[----:B---3--:R-:W-:Y:S11]  /*4240*/  LOP3.LUT P0, RZ, R6, 0x1, RZ, 0xc0, !PT ;  /* 0x0000000106ff7812 */ /* 0x008ff6000780c0ff */
[----:B------:R-:W-:Y:S02]  /*4250*/  @!UPT UIADD3 URZ, UPT, UPT, URZ, URZ, URZ ;  /* 0x000000fffffff290 */ /* 0x000fe4000fffe0ff */
[----:B----4-:R-:W-:Y:S01]  /*4260*/  VOTEU.ANY UP3, P0 ;  /* 0x0000000000ff7886 */ /* 0x010fe20000060100 */
[----:B------:R-:W-:Y:S11]  /*4270*/  PLOP3.LUT P0, PT, PT, PT, UP3, 0x80, 0x8 ;  /* 0x000000000008781c */ /* 0x000ff60003f0f038 */
[----:B------:R-:W-:Y:S02]  /*4280*/  @!UPT UIADD3 URZ, UPT, UPT, URZ, URZ, URZ ;  /* 0x000000fffffff290 */ /* 0x000fe4000fffe0ff */
[----:B--2---:R-:W-:Y:S02]  /*4290*/  @P0 SHF.R.U32.HI R0, RZ, 0x10, R5 ;  /* 0x00000010ff000819 */ /* 0x004fe40000011605 */
[----:B------:R-:W-:Y:S02]  /*42a0*/  @P0 MOV R2, R4 ;  /* 0x0000000400020202 */ /* 0x000fe40000000f00 */
[----:B------:R-:W-:Y:S01]  /*42b0*/  @P0 R2UR UR4, R0 ;  /* 0x00000000000402ca */ /* 0x000fe200000e0000 */
[----:B------:R-:W-:Y:S01]  /*42c0*/  VIADD R0, R3, 0x60 ;  /* 0x0000006003007836 */ /* 0x000fe20000000000 */
[----:B------:R-:W-:Y:S02]  /*42d0*/  @P0 LOP3.LUT R4, R5, 0xffff, RZ, 0xc0, !PT ;  /* 0x0000ffff05040812 */ /* 0x000fe400078ec0ff */
[----:B------:R-:W-:Y:S02]  /*42e0*/  @P0 R2UR UR7, R2 ;  /* 0x00000000020702ca */ /* 0x000fe400000e0000 */
[----:B------:R-:W-:Y:S02]  /*42f0*/  PRMT R0, RZ, 0x654, R0 ;  /* 0x00000654ff007816 */ /* 0x000fe40000000000 */
[----:B------:R-:W-:Y:S02]  /*4300*/  @P0 R2UR UR5, R4 ;  /* 0x00000000040502ca */ /* 0x000fe400000e0000 */
[----:B------:R2:W-:Y:S03]  /*4310*/  SYNCS.ARRIVE.TRANS64.RED.A1T0 RZ, [R0+URZ], RZ ;  /* 0x000000ff00ff79a7 */ /* 0x0005e600081004ff */
[----:B------:R-:W-:Y:S04]  /*4320*/  @UP3 UMOV UR31, UR4 ;  /* 0x00000004001f3c82 */ /* 0x000fe80008000000 */
[----:B------:R-:W-:Y:S04]  /*4330*/  @UP3 UMOV UR14, UR7 ;  /* 0x00000007000e3c82 */ /* 0x000fe80008000000 */
[----:B------:R-:W-:Y:S01]  /*4340*/  @UP3 UMOV UR13, UR5 ;  /* 0x00000005000d3c82 */ /* 0x000fe20008000000 */
[----:B------:R-:W-:Y:S05]  /*4350*/  BRA.U !UP0, `(.L_x_74) ;  /* 0x0000000108c07547 */ /* 0x000fea000b800000 */
[----:B------:R-:W-:Y:S02]  /*4360*/  UIMAD.WIDE.U32 UR10, UR13, UR51, URZ ;  /* 0x000000330d0a72a5 */ /* 0x000fe4000f8e00ff */
[----:B------:R-:W-:Y:S02]  /*4370*/  UP2UR UR12, UPR, URZ, 0x4 ;  /* 0x00000004ff0c7883 */ /* 0x000fe40008000000 */
[----:B------:R-:W-:Y:S02]  /*4380*/  UISETP.NE.AND UP2, UPT, UR50, 0x1, UPT ;  /* 0x000000013200788c */ /* 0x000fe4000bf45270 */
[----:B------:R-:W-:Y:S02]  /*4390*/  UIMAD.WIDE.U32 UR16, UR14, UR48, URZ ;  /* 0x000000300e1072a5 */ /* 0x000fe4000f8e00ff */
[----:B------:R-:W-:Y:S02]  /*43a0*/  USEL UR4, UR37, UR47, !UP2 ;  /* 0x0000002f25047287 */ /* 0x000fe4000d000000 */
[----:B------:R-:W-:Y:S02]  /*43b0*/  UISETP.NE.AND UP0, UPT, UR29, 0x1, UPT ;  /* 0x000000011d00788c */ /* 0x000fe4000bf05270 */
[----:B------:R-:W-:Y:S02]  /*43c0*/  UP2UR UR20, UPR, URZ, 0x2 ;  /* 0x00000002ff147883 */ /* 0x000fe40008000000 */
[----:B------:R-:W-:Y:S02]  /*43d0*/  UISETP.NE.AND UP1, UPT, UR21, 0x1, UPT ;  /* 0x000000011500788c */ /* 0x000fe4000bf25270 */
[----:B-1----:R-:W-:Y:S02]  /*43e0*/  UIMAD.WIDE.U32 UR18, UR4, UR22, URZ ;  /* 0x00000016041272a5 */ /* 0x002fe4000f8e00ff */
[----:B------:R-:W-:Y:S01]  /*43f0*/  USEL UR8, UR44, UR52, !UP0 ;  /* 0x000000342c087287 */ /* 0x000fe2000c000000 */
[----:B------:R-:W-:Y:S02]  /*4400*/  UMOV UR5, UR11 ;  /* 0x0000000b00057c82 */ /* 0x000fe40008000000 */
[----:B------:R-:W-:Y:S02]  /*4410*/  USHF.R.U32.HI UR7, URZ, UR54, UR5 ;  /* 0x00000036ff077299 */ /* 0x000fe40008011605 */
[----:B------:R-:W-:Y:S02]  /*4420*/  UIMAD.WIDE.U32 UR24, UR8, UR22, URZ ;  /* 0x00000016081872a5 */ /* 0x000fe4000f8e00ff */
[----:B------:R-:W-:Y:S02]  /*4430*/  USEL UR7, UR13, UR7, !UP2 ;  /* 0x000000070d077287 */ /* 0x000fe4000d000000 */
[----:B------:R-:W-:Y:S02]  /*4440*/  UISETP.NE.AND UP2, UPT, UR12, URZ, UPT ;  /* 0x000000ff0c00728c */ /* 0x000fe4000bf45270 */
[----:B------:R-:W-:Y:S01]  /*4450*/  UIMAD.WIDE.U32 UR10, UR7, UR22, URZ ;  /* 0x00000016070a72a5 */ /* 0x000fe2000f8e00ff */
[----:B------:R-:W-:Y:S02]  /*4460*/  UMOV UR5, UR17 ;  /* 0x0000001100057c82 */ /* 0x000fe40008000000 */
[----:B------:R-:W-:Y:S03]  /*4470*/  USHF.R.U32.HI UR9, URZ, UR49, UR5 ;  /* 0x00000031ff097299 */ /* 0x000fe60008011605 */
[----:B------:R-:W-:Y:S02]  /*4480*/  UMOV UR5, UR19 ;  /* 0x0000001300057c82 */ /* 0x000fe40008000000 */
[----:B------:R-:W-:Y:S03]  /*4490*/  @UP1 USHF.R.U32.HI UR4, URZ, UR23, UR5 ;  /* 0x00000017ff041299 */ /* 0x000fe60008011605 */
[----:B------:R-:W-:Y:S01]  /*44a0*/  UMOV UR5, UR25 ;  /* 0x0000001900057c82 */ /* 0x000fe20008000000 */
[----:B------:R-:W-:Y:S02]  /*44b0*/  UIMAD UR4, UR21, UR4, URZ ;  /* 0x00000004150472a4 */ /* 0x000fe4000f8e02ff */
[----:B------:R-:W-:Y:S02]  /*44c0*/  @UP1 USHF.R.U32.HI UR8, URZ, UR23, UR5 ;  /* 0x00000017ff081299 */ /* 0x000fe40008011605 */
[----:B------:R-:W-:Y:S02]  /*44d0*/  USEL UR5, UR14, UR9, !UP0 ;  /* 0x000000090e057287 */ /* 0x000fe4000c000000 */
[----:B------:R-:W-:Y:S02]  /*44e0*/  UIMAD UR9, UR21, UR8, URZ ;  /* 0x00000008150972a4 */ /* 0x000fe4000f8e02ff */
[----:B------:R-:W-:Y:S03]  /*44f0*/  UISETP.GE.AND UP0, UPT, UR7, UR4, UPT ;  /* 0x000000040700728c */ /* 0x000fe6000bf06270 */
[----:B------:R-:W-:Y:S01]  /*4500*/  UMOV UR4, UR11 ;  /* 0x0000000b00047c82 */ /* 0x000fe20008000000 */
[----:B------:R-:W-:Y:S02]  /*4510*/  UISETP.GE.OR UP0, UPT, UR5, UR9, UP0 ;  /* 0x000000090500728c */ /* 0x000fe40008706670 */
[----:B------:R-:W-:Y:S02]  /*4520*/  USHF.R.U32.HI UR4, URZ, UR23, UR4 ;  /* 0x00000017ff047299 */ /* 0x000fe40008011604 */
[----:B------:R-:W-:Y:S02]  /*4530*/  UIMAD.WIDE.U32 UR10, UR5, UR22, URZ ;  /* 0x00000016050a72a5 */ /* 0x000fe4000f8e00ff */
[----:B------:R-:W-:Y:S04]  /*4540*/  USEL UR12, UR7, UR4, !UP1 ;  /* 0x00000004070c7287 */ /* 0x000fe8000c800000 */
[----:B------:R-:W-:Y:S01]  /*4550*/  UIADD3 UR9, UPT, UPT, -UR12, URZ, URZ ;  /* 0x000000ff0c097290 */ /* 0x000fe2000fffe1ff */
[----:B------:R-:W-:Y:S02]  /*4560*/  @!UP0 UMOV UR4, UR11 ;  /* 0x0000000b00048c82 */ /* 0x000fe40008000000 */
[----:B------:R-:W-:Y:S02]  /*4570*/  @!UP0 USHF.R.U32.HI UR4, URZ, UR23, UR4 ;  /* 0x00000017ff048299 */ /* 0x000fe40008011604 */
[----:B------:R-:W-:Y:S02]  /*4580*/  UIMAD UR9, UR21, UR9, UR7 ;  /* 0x00000009150972a4 */ /* 0x000fe4000f8e0207 */
[----:B------:R-:W-:Y:S02]  /*4590*/  @!UP0 USEL UR4, UR5, UR4, !UP1 ;  /* 0x0000000405048287 */ /* 0x000fe4000c800000 */
[----:B------:R-:W-:Y:S02]  /*45a0*/  UISETP.NE.AND UP1, UPT, UR20, URZ, UPT ;  /* 0x000000ff1400728c */ /* 0x000fe4000bf25270 */
[----:B------:R-:W-:Y:S02]  /*45b0*/  @!UP0 UIMAD UR8, UR8, UR9, UR4 ;  /* 0x00000009080882a4 */ /* 0x000fe4000f8e0204 */
[----:B------:R-:W-:Y:S02]  /*45c0*/  @!UP0 UIADD3 UR10, UPT, UPT, UR12, -UR4, URZ ;  /* 0x800000040c0a8290 */ /* 0x000fe4000fffe0ff */
[----:B------:R-:W-:Y:S02]  /*45d0*/  UIADD3 UR9, UPT, UPT, -UR7, URZ, URZ ;  /* 0x000000ff07097290 */ /* 0x000fe4000fffe1ff */
[----:B------:R-:W-:Y:S02]  /*45e0*/  UIADD3 UR4, UPT, UPT, -UR5, URZ, URZ ;  /* 0x000000ff05047290 */ /* 0x000fe4000fffe1ff */
[----:B------:R-:W-:Y:S03]  /*45f0*/  @!UP0 UIMAD UR7, UR10, UR21, UR5 ;  /* 0x000000150a0782a4 */ /* 0x000fe6000f8e0205 */
[----:B------:R-:W-:Y:S01]  /*4600*/  @!UP0 UMOV UR5, UR8 ;  /* 0x0000000800058c82 */ /* 0x000fe20008000000 */
[----:B------:R-:W-:Y:S02]  /*4610*/  UIMAD UR8, UR29, UR4, UR14 ;  /* 0x000000041d0872a4 */ /* 0x000fe4000f8e020e */
[----:B------:R-:W-:Y:S02]  /*4620*/  UIMAD UR4, UR50, UR9, UR13 ;  /* 0x00000009320472a4 */ /* 0x000fe4000f8e020d */
[----:B------:R-:W-:Y:S02]  /*4630*/  UIMAD UR14, UR5, UR29, UR8 ;  /* 0x0000001d050e72a4 */ /* 0x000fe4000f8e0208 */
[----:B------:R-:W-:Y:S11]  /*4640*/  UIMAD UR13, UR7, UR50, UR4 ;  /* 0x00000032070d72a4 */ /* 0x000ff6000f8e0204 */
[----:B------:R-:W-:Y:S01]  /*4650*/  @!UPT UIADD3 URZ, UPT, UPT, URZ, URZ, URZ ;  /* 0x000000fffffff290 */ /* 0x000fe2000fffe0ff */
.L_x_74:
[----:B------:R-:W3:Y:S01]  /*4660*/  @!UP4 LDCU.128 UR16, c[0x0][0xb10] ;  /* 0x00016200ff10c7ac */ /* 0x000ee20008000c00 */
[----:B------:R-:W-:Y:S04]  /*4670*/  ISETP.NE.U32.AND P0, PT, RZ, UR42, PT ;  /* 0x0000002aff007c0c */ /* 0x000fe8000bf05070 */
[----:B------:R-:W-:Y:S01]  /*4680*/  ISETP.NE.AND.EX P0, PT, RZ, UR43, PT, P0 ;  /* 0x0000002bff007c0c */ /* 0x000fe2000bf05300 */
[----:B------:R-:W4:Y:S01]  /*4690*/  @!UP4 LDCU UR5, c[0x0][0xb0c] ;  /* 0x00016180ff05c7ac */ /* 0x000f220008000800 */
[----:B---3--:R-:W-:Y:S02]  /*46a0*/  UIMAD.WIDE.U32 UR8, UR14, UR16, URZ ;  /* 0x000000100e0872a5 */ /* 0x008fe4000f8e00ff */
[----:B------:R-:W-:Y:S05]  /*46b0*/  UIMAD.WIDE.U32 UR10, UR13, UR19, URZ ;  /* 0x000000130d0a72a5 */ /* 0x000fea000f8e00ff */
[----:B------:R-:W-:Y:S01]  /*46c0*/  @!UP4 UMOV UR4, UR9 ;  /* 0x000000090004cc82 */ /* 0x000fe20008000000 */
[----:B----4-:R-:W-:Y:S02]  /*46d0*/  @!UP4 UISETP.NE.AND UP0, UPT, UR5, 0x1, UPT ;  /* 0x000000010500c88c */ /* 0x010fe4000bf05270 */
[----:B------:R-:W-:Y:S01]  /*46e0*/  @!UP4 USHF.R.U32.HI UR4, URZ, UR17, UR4 ;  /* 0x00000011ff04c299 */ /* 0x000fe20008011604 */
[----:B------:R-:W-:Y:S03]  /*46f0*/  @!UP4 UMOV UR7, UR11 ;  /* 0x0000000b0007cc82 */ /* 0x000fe60008000000 */
[----:B------:R-:W-:Y:S02]  /*4700*/  @!UP4 USEL UR8, UR14, UR4, !UP0 ;  /* 0x000000040e08c287 */ /* 0x000fe4000c000000 */
[----:B------:R-:W-:Y:S05]  /*4710*/  @!UP4 UISETP.NE.AND UP0, UPT, UR18, 0x1, UPT ;  /* 0x000000011200c88c */ /* 0x000fea000bf05270 */
[----:B------:R-:W3:Y:S02]  /*4720*/  @!UP4 LDCU UR4, c[0x0][0xb20] ;  /* 0x00016400ff04c7ac */ /* 0x000ee40008000800 */
[----:B---3--:R-:W-:Y:S04]  /*4730*/  @!UP4 USHF.R.U32.HI UR7, URZ, UR4, UR7 ;  /* 0x00000004ff07c299 */ /* 0x008fe80008011607 */
[----:B------:R-:W-:Y:S04]  /*4740*/  @!UP4 USEL UR7, UR13, UR7, !UP0 ;  /* 0x000000070d07c287 */ /* 0x000fe8000c000000 */
[----:B------:R-:W-:Y:S02]  /*4750*/  @!UP4 UIADD3 UR4, UPT, UPT, -UR8, UR7, URZ ;  /* 0x000000070804c290 */ /* 0x000fe4000fffe1ff */
[----:B------:R-:W-:Y:S02]  /*4760*/  @!UP4 UIADD3 UR7, UPT, UPT, UR8, -UR7, URZ ;  /* 0x800000070807c290 */ /* 0x000fe4000fffe0ff */
[----:B------:R-:W-:Y:S02]  /*4770*/  @!UP4 UIMAD UR14, UR4, UR5, UR14 ;  /* 0x00000005040ec2a4 */ /* 0x000fe4000f8e020e */
[----:B------:R-:W-:Y:S01]  /*4780*/  @!UP4 UIMAD UR13, UR7, UR18, UR13 ;  /* 0x00000012070dc2a4 */ /* 0x000fe2000f8e020d */
[----:B------:R-:W-:Y:S11]  /*4790*/  BRA.U UP1, `(.L_x_75) ;  /* 0x0000000101107547 */ /* 0x000ff6000b800000 */
[----:B--2---:R-:W-:Y:S04]  /*47a0*/  MOV R0, UR53 ;  /* 0x0000003500007c02 */ /* 0x004fe80008000f00 */
[----:B------:R-:W-:Y:S04]  /*47b0*/  SHF.L.U32 R3, R0, 0x1f, RZ ;  /* 0x0000001f00037819 */ /* 0x000fe800000006ff */
[----:B------:R-:W2:Y:S02]  /*47c0*/  SYNCS.PHASECHK.TRANS64.TRYWAIT P1, [UR6+0x48], R3 ;  /* 0x00004803ff0075a7 */ /* 0x000ea40008021106 */
[----:B--2---:R-:W-:Y:S05]  /*47d0*/  @!P1 BRA `(.L_x_76) ;  /* 0x0000004c00ac9947 */ /* 0x004fea0003800000 */
.L_x_75:
[----:B------:R-:W-:Y:S05]  /*47e0*/  BRA.U !UP6, `(.L_x_77) ;  /* 0x000000010e387547 */ /* 0x000fea000b800000 */
[----:B------:R-:W-:Y:S01]  /*47f0*/  UPLOP3.LUT UP2, UPT, UPT, UPT, UP5, 0x80, 0x8 ;  /* 0x000000000008789c */ /* 0x000fe20003f4f050 */
[----:B--2---:R-:W-:Y:S01]  /*4800*/  HFMA2 R0, -RZ, RZ, 0, 5.9604644775390625e-08 ;  /* 0x00000001ff007431 */ /* 0x004fe200000001ff */
[----:B------:R-:W2:Y:S01]  /*4810*/  LDCU.64 UR8, c[0x0][0x358] ;  /* 0x00006b00ff0877ac */ /* 0x000ea20008000a00 */
[----:B------:R-:W-:Y:S03]  /*4820*/  IMAD.MOV.U32 R237, RZ, RZ, 0x1 ;  /* 0x00000001ffed7424 */ /* 0x000fe600078e00ff */
[----:B------:R-:W-:Y:S05]  /*4830*/  PLOP3.LUT P1, PT, PT, PT, UP2, 0x80, 0x8 ;  /* 0x000000000008781c */ /* 0x000fea0003f2f028 */
[----:B------:R-:W3:Y:S01]  /*4840*/  @UP2 LDCU.64 UR4, c[0x0][0x888] ;  /* 0x00011100ff0427ac */ /* 0x000ee20008000a00 */
[----:B------:R-:W-:Y:S07]  /*4850*/  @UP2 UIMAD UR7, UR36, UR42, URZ ;  /* 0x0000002a240722a4 */ /* 0x000fee000f8e02ff */
[----:B------:R-:W-:Y:S01]  /*4860*/  @!P1 PRMT R237, R0, 0x7610, R237 ;  /* 0x0000761000ed9816 */ /* 0x000fe200000000ed */
[----:B---3--:R-:W-:Y:S06]  /*4870*/  @UP2 UIMAD.WIDE UR4, UR7, 0x4, UR4 ;  /* 0x00000004070428a5 */ /* 0x008fec000f8e0204 */
[----:B------:R-:W-:Y:S01]  /*4880*/  IMAD.U32 R2, RZ, RZ, UR4 ;  /* 0x00000004ff027e24 */ /* 0x000fe2000f8e00ff */
[----:B------:R-:W-:Y:S04]  /*4890*/  MOV R3, UR5 ;  /* 0x0000000500037c02 */ /* 0x000fe80008000f00 */
[----:B------:R-:W3:Y:S01]  /*48a0*/  @!UP2 LDCU UR4, c[0x0][0x880] ;  /* 0x00011000ff04a7ac */ /* 0x000ee20008000800 */
[----:B--2--5:R4:W5:Y:S02]  /*48b0*/  @P1 LDG.E R123, desc[UR8][R2.64] ;  /* 0x00000008027b1981 */ /* 0x024964000c1e1900 */
[----:B---34-:R-:W-:Y:S07]  /*48c0*/  @!P1 IMAD.U32 R123, RZ, RZ, UR4 ;  /* 0x00000004ff7b9e24 */ /* 0x018fee000f8e00ff */
.L_x_77:
[----:B-----5:R-:W-:Y:S01]  /*48d0*/  @!P0 FSETP.EQ.AND P1, PT, R123, RZ, PT ;  /* 0x000000ff7b00820b */ /* 0x020fe20003f22000 */
[----:B------:R-:W-:Y:S01]  /*48e0*/  @!UPT UIADD3 URZ, UPT, UPT, URZ, URZ, URZ ;  /* 0x000000fffffff290 */ /* 0x000fe2000fffe0ff */
[----:B------:R-:W-:Y:S11]  /*48f0*/  @!P0 BRA `(.L_x_78) ;  /* 0x0000000000148947 */ /* 0x000ff60003800000 */
[----:B------:R-:W-:Y:S02]  /*4900*/  LOP3.LUT P0, RZ, R237, 0xff, RZ, 0xc0, !PT ;  /* 0x000000ffedff7812 */ /* 0x000fe4000780c0ff */
[----:B------:R-:W-:Y:S04]  /*4910*/  PLOP3.LUT P1, PT, PT, PT, UP2, 0x80, 0x8 ;  /* 0x000000000008781c */ /* 0x000fe80003f2f028 */
[----:B------:R-:W-:Y:S07]  /*4920*/  PLOP3.LUT P1, PT, P1, PT, PT, 0x8, 0x80 ;  /* 0x000000000080781c */ /* 0x000fee0000f2e170 */
[----:B------:R-:W-:Y:S11]  /*4930*/  @P0 FSETP.EQ.AND P1, PT, R123, RZ, PT ;  /* 0x000000ff7b00020b */ /* 0x000ff60003f22000 */
[----:B------:R-:W-:Y:S02]  /*4940*/  @!UPT UIADD3 URZ, UPT, UPT, URZ, URZ, URZ ;  /* 0x000000fffffff290 */ /* 0x000fe4000fffe0ff */
.L_x_78:
[----:B------:R-:W-:Y:S01]  /*4950*/  ULEA UR7, UR30, UR6, 0x3 ;  /* 0x000000061e077291 */ /* 0x000fe2000f8e18ff */
[----:B--2---:R-:W-:Y:S02]  /*4960*/  SHF.L.U32 R0, R11, 0x1f, RZ ;  /* 0x0000001f0b007819 */ /* 0x004fe400000006ff */
[----:B------:R-:W-:Y:S01]  /*4970*/  ELECT P0, URZ, PT ;  /* 0x0000000000ff782f */ /* 0x000fe20003800000 */
[----:B------:R-:W-:Y:S05]  /*4980*/  VIADD R10, R10, 0x1 ;  /* 0x000000010a0a7836 */ /* 0x000fea0000000000 */
[----:B------:R-:W2:Y:S02]  /*4990*/  SYNCS.PHASECHK.TRANS64.TRYWAIT P2, [UR7+0x30], R0 ;  /* 0x00003000ff0075a7 */ /* 0x000ea40008041107 */
[----:B--2---:R-:W-:Y:S05]  /*49a0*/  @!P2 BRA `(.L_x_79) ;  /* 0x0000004c0050a947 */ /* 0x004fea0003800000 */
.L_x_139:
[----:B------:R-:W-:Y:S01]  /*49b0*/  UIADD3 UR33, UPT, UPT, UR7, 0x20, URZ ;  /* 0x0000002007217890 */ /* 0x000fe2000fffe0ff */
[----:B------:R-:W-:Y:S01]  /*49c0*/  PLOP3.LUT P0, PT, P1, P0, PT, 0xf2, 0x2f ;  /* 0x00000000002f781c */ /* 0x000fe20000f01e72 */
[----:B------:R-:W-:Y:S01]  /*49d0*/  UMOV UR40, 0x0 ;  /* 0x0000000000287882 */ /* 0x000fe20000000000 */
[----:B------:R-:W-:Y:S01]  /*49e0*/  UMOV UR41, 0x10000000 ;  /* 0x1000000000297882 */ /* 0x000fe20000000000 */
[----:B------:R-:W-:Y:S01]  /*49f0*/  UMOV UR12, UR36 ;  /* 0x00000024000c7c82 */ /* 0x000fe20008000000 */
[----:B------:R-:W-:Y:S01]  /*4a00*/  UMOV UR20, UR36 ;  /* 0x0000002400147c82 */ /* 0x000fe20008000000 */
[----:B------:R-:W-:Y:S01]  /*4a10*/  UMOV UR28, UR36 ;  /* 0x00000024001c7c82 */ /* 0x000fe20008000000 */
[----:B------:R-:W-:Y:S01]  /*4a20*/  UMOV UR9, UR33 ;  /* 0x0000002100097c82 */ /* 0x000fe20008000000 */
[----:B------:R-:W-:Y:S01]  /*4a30*/  UMOV UR17, UR33 ;  /* 0x0000002100117c82 */ /* 0x000fe20008000000 */
[----:B------:R-:W-:Y:S05]  /*4a40*/  UMOV UR25, UR33 ;  /* 0x0000002100197c82 */ /* 0x000fea0008000000 */
[----:B------:R-:W-:Y:S01]  /*4a50*/  @!P0 IADD3 R2, P1, PT, R12, 0x580, RZ ;  /* 0x000005800c028810 */ /* 0x000fe20007f3e0ff */
[----:B------:R-:W-:Y:S01]  /*4a60*/  VOTEU.ALL UP1, P0 ;  /* 0x0000000000ff7886 */ /* 0x000fe20000020000 */
[----:B------:R-:W-:Y:S02]  /*4a70*/  VOTEU.ALL UP0, P0 ;  /* 0x0000000000ff7886 */ /* 0x000fe40000000000 */
[----:B------:R-:W-:Y:S01]  /*4a80*/  @!P0 R2UR UR5, R2 ;  /* 0x00000000020582ca */ /* 0x000fe200000e0000 */
[----:B--2---:R-:W-:Y:S01]  /*4a90*/  @!P0 IMAD.X R0, RZ, RZ, R13, P1 ;  /* 0x000000ffff008224 */ /* 0x004fe200008e060d */
[----:B------:R-:W-:Y:S01]  /*4aa0*/  ISETP.NE.AND P1, PT, R10, 0x2, PT ;  /* 0x000000020a00780c */ /* 0x000fe20003f25270 */
[----:B------:R-:W-:Y:S02]  /*4ab0*/  @!UP0 USHF.L.U32 UR35, UR45, 0x6, URZ ;  /* 0x000000062d238899 */ /* 0x000fe400080006ff */
[----:B------:R-:W-:Y:S01]  /*4ac0*/  @!UP0 UIMAD UR34, UR46, 0xe0, URZ ;  /* 0x000000e02e2288a4 */ /* 0x000fe2000f8e02ff */
[----:B------:R-:W-:Y:S01]  /*4ad0*/  @!P0 R2UR UR4, R0 ;  /* 0x00000000000482ca */ /* 0x000fe200000e0000 */
[----:B------:R-:W-:Y:S01]  /*4ae0*/  UIADD3 UR46, UPT, UPT, UR13, UR56, URZ ;  /* 0x000000380d2e7290 */ /* 0x000fe2000fffe0ff */
[----:B------:R-:W-:Y:S01]  /*4af0*/  SEL R0, RZ, 0x1, P1 ;  /* 0x00000001ff007807 */ /* 0x000fe20000800000 */
[----:B------:R-:W-:Y:S01]  /*4b00*/  @!UP0 UIADD3 UR10, UPT, UPT, UR34, 0x20, URZ ;  /* 0x00000020220a8890 */ /* 0x000fe2000fffe0ff */
[----:B------:R-:W-:Y:S01]  /*4b10*/  SEL R10, R10, RZ, P1 ;  /* 0x000000ff0a0a7207 */ /* 0x000fe20000800000 */
[----:B------:R-:W-:Y:S01]  /*4b20*/  UMOV UR11, UR35 ;  /* 0x00000023000b7c82 */ /* 0x000fe20008000000 */
[----:B------:R-:W-:Y:S01]  /*4b30*/  @!UP0 UIADD3 UR18, UPT, UPT, UR34, 0x40, URZ ;  /* 0x0000004022128890 */ /* 0x000fe2000fffe0ff */
[----:B------:R-:W-:Y:S01]  /*4b40*/  IMAD.U32 R2, RZ, RZ, UR5 ;  /* 0x00000005ff027e24 */ /* 0x000fe2000f8e00ff */
[----:B------:R-:W-:Y:S01]  /*4b50*/  UMOV UR19, UR35 ;  /* 0x0000002300137c82 */ /* 0x000fe20008000000 */
[----:B------:R-:W-:Y:S01]  /*4b60*/  @!UP0 UIADD3 UR26, UPT, UPT, UR34, 0x60, URZ ;  /* 0x00000060221a8890 */ /* 0x000fe2000fffe0ff */
[----:B------:R-:W-:Y:S01]  /*4b70*/  LOP3.LUT R9, R9, R0, RZ, 0x3c, !PT ;  /* 0x0000000009097212 */ /* 0x000fe200078e3cff */
[----:B------:R-:W-:Y:S01]  /*4b80*/  UMOV UR27, UR35 ;  /* 0x00000023001b7c82 */ /* 0x000fe20008000000 */
[----:B------:R-:W-:Y:S01]  /*4b90*/  @!P0 R2UR UR38, R2 ;  /* 0x00000000022682ca */ /* 0x000fe200000e0000 */
[----:B------:R-:W-:Y:S01]  /*4ba0*/  IMAD.U32 R3, RZ, RZ, UR4 ;  /* 0x00000004ff037e24 */ /* 0x000fe2000f8e00ff */
[----:B------:R-:W-:Y:S02]  /*4bb0*/  @!UP0 UIMAD UR4, UR30, 0x7000, UR6 ;  /* 0x000070001e0488a4 */ /* 0x000fe4000f8e0206 */
[----:B------:R-:W-:Y:S02]  /*4bc0*/  UIADD3 UR45, UPT, UPT, UR14, UR57, URZ ;  /* 0x000000390e2d7290 */ /* 0x000fe4000fffe0ff */
[----:B------:R-:W-:Y:S01]  /*4bd0*/  @!P0 R2UR UR39, R3 ;  /* 0x00000000032782ca */ /* 0x000fe200000e0000 */
[----:B------:R-:W-:Y:S02]  /*4be0*/  @!UP0 UIADD3 UR32, UPT, UPT, UR4, 0x200, URZ ;  /* 0x0000020004208890 */ /* 0x000fe4000fffe0ff */
[----:B------:R-:W-:Y:S02]  /*4bf0*/  @!UP0 UIADD3 UR8, UPT, UPT, UR4, 0x1200, URZ ;  /* 0x0000120004088890 */ /* 0x000fe4000fffe0ff */
[----:B------:R-:W-:Y:S02]  /*4c00*/  @!UP0 UIADD3 UR16, UPT, UPT, UR4, 0x2200, URZ ;  /* 0x0000220004108890 */ /* 0x000fe4000fffe0ff */
[----:B------:R-:W-:Y:S06]  /*4c10*/  @!UP0 UIADD3 UR24, UPT, UPT, UR4, 0x3200, URZ ;  /* 0x0000320004188890 */ /* 0x000fec000fffe0ff */
[----:B------:R2:W-:Y:S01]  /*4c20*/  @!UP1 UTMALDG.3D [UR32], [UR38], desc[UR40] ;  /* 0x00002820260095b4 */ /* 0x0005e20008011000 */
[----:B------:R-:W-:Y:S05]  /*4c30*/  VOTEU.ALL UP1, P0 ;  /* 0x0000000000ff7886 */ /* 0x000fea0000020000 */
[----:B------:R3:W-:Y:S01]  /*4c40*/  @!UP1 UTMALDG.3D [UR8], [UR38], desc[UR40] ;  /* 0x00002808260095b4 */ /* 0x0007e20008011000 */
[----:B------:R-:W-:Y:S05]  /*4c50*/  VOTEU.ALL UP1, P0 ;  /* 0x0000000000ff7886 */ /* 0x000fea0000020000 */
[----:B------:R4:W-:Y:S01]  /*4c60*/  @!UP1 UTMALDG.3D [UR16], [UR38], desc[UR40] ;  /* 0x00002810260095b4 */ /* 0x0009e20008011000 */
[----:B------:R-:W-:Y:S05]  /*4c70*/  VOTEU.ALL UP1, P0 ;  /* 0x0000000000ff7886 */ /* 0x000fea0000020000 */
[----:B------:R-:W-:Y:S01]  /*4c80*/  @!UP1 UTMALDG.3D [UR24], [UR38], desc[UR40] ;  /* 0x00002818260095b4 */ /* 0x000fe20008011000 */
[----:B------:R-:W-:Y:S01]  /*4c90*/  VOTEU.ALL UP1, P0 ;  /* 0x0000000000ff7886 */ /* 0x000fe20000020000 */
[----:B--2---:R-:W-:Y:S01]  /*4ca0*/  UMOV UR36, UR31 ;  /* 0x0000001f00247c82 */ /* 0x004fe20008000000 */
[----:B---3--:R-:W-:Y:S02]  /*4cb0*/  @!UP0 UIADD3 UR10, UPT, UPT, UR34, 0x80, URZ ;  /* 0x00000080220a8890 */ /* 0x008fe4000fffe0ff */
[----:B------:R-:W-:Y:S02]  /*4cc0*/  @!UP0 UIADD3 UR8, UPT, UPT, UR4, 0x4200, URZ ;  /* 0x0000420004088890 */ /* 0x000fe4000fffe0ff */
[----:B----4-:R-:W-:Y:S02]  /*4cd0*/  @!UP0 UIADD3 UR18, UPT, UPT, UR34, 0xa0, URZ ;  /* 0x000000a022128890 */ /* 0x010fe4000fffe0ff */
[----:B------:R-:W-:Y:S05]  /*4ce0*/  @!UP0 UIADD3 UR16, UPT, UPT, UR4, 0x5200, URZ ;  /* 0x0000520004108890 */ /* 0x000fea000fffe0ff */
[----:B------:R2:W-:Y:S01]  /*4cf0*/  @!UP1 UTMALDG.3D [UR8], [UR38], desc[UR40] ;  /* 0x00002808260095b4 */ /* 0x0005e20008011000 */
[----:B------:R-:W-:Y:S02]  /*4d00*/  UPLOP3.LUT UP1, UPT, UPT, UPT, UPT, 0x80, 0x8 ;  /* 0x000000000008789c */ /* 0x000fe40003f2f070 */
[----:B--2---:R-:W-:Y:S02]  /*4d10*/  @!UP0 UIADD3 UR10, UPT, UPT, UR34, 0xc0, URZ ;  /* 0x000000c0220a8890 */ /* 0x004fe4000fffe0ff */
[----:B------:R-:W-:Y:S01]  /*4d20*/  @!UP0 UIADD3 UR8, UPT, UPT, UR4, 0x6200, URZ ;  /* 0x0000620004088890 */ /* 0x000fe2000fffe0ff */
[----:B------:R-:W-:Y:S01]  /*4d30*/  VOTEU.ALL UP0, P0 ;  /* 0x0000000000ff7886 */ /* 0x000fe20000000000 */
[----:B------:R-:W-:Y:S04]  /*4d40*/  UIADD3 UR4, UPT, UPT, UR30, 0x1, URZ ;  /* 0x000000011e047890 */ /* 0x000fe8000fffe0ff */
[----:B------:R2:W-:Y:S01]  /*4d50*/  @!UP0 UTMALDG.3D [UR16], [UR38], desc[UR40] ;  /* 0x00002810260085b4 */ /* 0x0005e20008011000 */
[----:B------:R-:W-:Y:S04]  /*4d60*/  UISETP.NE.AND UP0, UPT, UR4, 0x2, UPT ;  /* 0x000000020400788c */ /* 0x000fe8000bf05270 */
[----:B------:R-:W-:Y:S02]  /*4d70*/  USEL UR5, URZ, 0x1, UP0 ;  /* 0x00000001ff057887 */ /* 0x000fe40008000000 */
[----:B------:R-:W-:Y:S02]  /*4d80*/  USEL UR30, UR4, URZ, UP0 ;  /* 0x000000ff041e7287 */ /* 0x000fe40008000000 */
[----:B------:R-:W-:Y:S01]  /*4d90*/  VOTEU.ALL UP0, P0 ;  /* 0x0000000000ff7886 */ /* 0x000fe20000000000 */
[----:B------:R-:W-:Y:S01]  /*4da0*/  UPRMT UR4, UR15, 0x654, UR33 ;  /* 0x000006540f047896 */ /* 0x000fe20008000021 */
[----:B------:R-:W-:Y:S03]  /*4db0*/  LOP3.LUT R11, R11, UR5, RZ, 0x3c, !PT ;  /* 0x000000050b0b7c12 */ /* 0x000fe6000f8e3cff */
[----:B------:R2:W-:Y:S01]  /*4dc0*/  @!UP0 UTMALDG.3D [UR8], [UR38], desc[UR40] ;  /* 0x00002808260085b4 */ /* 0x0005e20008011000 */
[----:B------:R2:W-:Y:S04]  /*4dd0*/  @!P0 SYNCS.ARRIVE.TRANS64.RED.A0TR RZ, [UR7+0x20], R8 ;  /* 0x00002008ffff89a7 */ /* 0x0005e80008300407 */
[----:B------:R-:W-:Y:S01]  /*4de0*/  SYNCS.ARRIVE.TRANS64.RED.A1T0 RZ, [UR4], RZ ;  /* 0x000000ffffff79a7 */ /* 0x000fe20008100404 */
[----:B------:R-:W-:Y:S05]  /*4df0*/  BRA.U UP3, `(.L_x_80) ;  /* 0xfffffff103dc7547 */ /* 0x000fea000b83ffff */
[----:B------:R-:W-:Y:S01]  /*4e00*/  UIADD3 UR6, UPT, UPT, UR6, 0x30, URZ ;  /* 0x0000003006067890 */ /* 0x000fe2000fffe0ff */
[----:B------:R-:W-:-:S03]  /*4e10*/  SHF.L.U32 R3, R11, 0x1f, RZ ;  /* 0x0000001f0b037819 */ /* 0x000fc600000006ff */
[----:B------:R-:W-:-:S09]  /*4e20*/  ULEA UR4, UR30, UR6, 0x3 ;  /* 0x000000061e047291 */ /* 0x000fd2000f8e18ff */
[----:B------:R-:W3:Y:S02]  /*4e30*/  SYNCS.PHASECHK.TRANS64.TRYWAIT P0, [UR4], R3 ;  /* 0x00000003ff0075a7 */ /* 0x000ee40008001104 */
[----:B---3--:R-:W-:Y:S05]  /*4e40*/  @!P0 BRA `(.L_x_81) ;  /* 0x0000004800408947 */ /* 0x008fea0003800000 */
.L_x_141:
[----:B------:R-:W-:-:S04]  /*4e50*/  UIADD3 UR4, UPT, UPT, UR30, 0x1, URZ ;  /* 0x000000011e047890 */ /* 0x000fc8000fffe0ff */
[----:B------:R-:W-:-:S04]  /*4e60*/  UISETP.NE.AND UP0, UPT, UR4, 0x2, UPT ;  /* 0x000000020400788c */ /* 0x000fc8000bf05270 */
[----:B------:R-:W-:Y:S02]  /*4e70*/  USEL UR5, URZ, 0x1, UP0 ;  /* 0x00000001ff057887 */ /* 0x000fe40008000000 */
[----:B------:R-:W-:-:S04]  /*4e80*/  USEL UR4, UR4, URZ, UP0 ;  /* 0x000000ff04047287 */ /* 0x000fc80008000000 */
[----:B------:R-:W-:Y:S01]  /*4e90*/  ULEA UR4, UR4, UR6, 0x3 ;  /* 0x0000000604047291 */ /* 0x000fe2000f8e18ff */
[----:B---3--:R-:W-:-:S04]  /*4ea0*/  LOP3.LUT R3, R11, UR5, RZ, 0x3c, !PT ;  /* 0x000000050b037c12 */ /* 0x008fc8000f8e3cff */
[----:B------:R-:W-:Y:S01]  /*4eb0*/  SHF.L.U32 R3, R3, 0x1f, RZ ;  /* 0x0000001f03037819 */ /* 0x000fe200000006ff */
[----:B------:R-:W-:-:S07]  /*4ec0*/  IMAD.U32 R0, RZ, RZ, UR4 ;  /* 0x00000004ff007e24 */ /* 0x000fce000f8e00ff */
.L_x_82:
[----:B---3--:R3:W4:Y:S02]  /*4ed0*/  SYNCS.PHASECHK.TRANS64.TRYWAIT P0, [R0+URZ], R3 ;  /* 0x00000003000075a7 */ /* 0x00872400080011ff */
[----:B----4-:R-:W-:Y:S05]  /*4ee0*/  @!P0 NANOSLEEP.SYNCS 0x989680 ;  /* 0x009896800000895d */ /* 0x010fea0003900000 */
[----:B------:R-:W4:Y:S02]  /*4ef0*/  @!P0 SYNCS.PHASECHK.TRANS64 P0, [R0+URZ], R3 ;  /* 0x00000003000085a7 */ /* 0x000f2400080010ff */
[----:B-12-4-:R-:W-:Y:S05]  /*4f00*/  @P0 EXIT ;  /* 0x000000000000094d */ /* 0x016fea0003800000 */
[----:B------:R-:W-:Y:S05]  /*4f10*/  BRA `(.L_x_82) ;  /* 0xfffffffc00ec7947 */ /* 0x000fea000383ffff */
.L_x_72:
[----:B------:R-:W-:-:S06]  /*4f20*/  UISETP.GE.AND UP0, UPT, UR14, 0x4, UPT ;  /* 0x000000040e00788c */ /* 0x000fcc000bf06270 */
[----:B------:R-:W-:-:S13]  /*4f30*/  PLOP3.LUT P0, PT, PT, PT, UP0, 0x80, 0x8 ;  /* 0x000000000008781c */ /* 0x000fda0003f0f008 */
[----:B-1----:R-:W-:Y:S05]  /*4f40*/  @!P0 EXIT ;  /* 0x000000000000894d */ /* 0x002fea0003800000 */
[----:B------:R-:W-:Y:S01]  /*4f50*/  BAR.SYNC.DEFER_BLOCKING 0x6, 0xa0 ;  /* 0x0182800000007b1d */ /* 0x000fe20000010000 */
[----:B------:R-:W-:Y:S02]  /*4f60*/  IMAD.U32 R2, R2, 0x10000, RZ ;  /* 0x0001000002027824 */ /* 0x000fe400078e00ff */
[----:B------:R-:W-:Y:S01]  /*4f70*/  HFMA2 R120, -RZ, RZ, 0, 0 ;  /* 0x00000000ff787431 */ /* 0x000fe200000001ff */
[----:B------:R-:W-:Y:S01]  /*4f80*/  CS2R R250, SRZ ;  /* 0x0000000000fa7805 */ /* 0x000fe2000001ff00 */
[----:B------:R-:W-:Y:S01]  /*4f90*/  IMAD.MOV.U32 R249, RZ, RZ, RZ ;  /* 0x000000fffff97224 */ /* 0x000fe200078e00ff */
[----:B------:R-:W-:Y:S02]  /*4fa0*/  UMOV UR4, 0x400 ;  /* 0x0000040000047882 */ /* 0x000fe40000000000 */
[----:B------:R-:W1:Y:S01]  /*4fb0*/  LDC.64 R238, c[0x0][0x888] ;  /* 0x00022200ffee7b82 */ /* 0x000e620000000a00 */
[----:B------:R-:W-:Y:S01]  /*4fc0*/  ULEA UR4, UR15, UR4, 0x18 ;  /* 0x000000040f047291 */ /* 0x000fe2000f8ec0ff */
[----:B------:R-:W-:Y:S01]  /*4fd0*/  LOP3.LUT R2, R2, 0x600000, RZ, 0xc0, !PT ;  /* 0x0060000002027812 */ /* 0x000fe200078ec0ff */
[----:B------:R-:W2:Y:S01]  /*4fe0*/  LDCU.64 UR62, c[0x0][0x348] ;  /* 0x00006900ff3e77ac */ /* 0x000ea20008000a00 */
[----:B------:R-:W3:Y:S01]  /*4ff0*/  LDCU UR42, c[0x0][0xb0c] ;  /* 0x00016180ff2a77ac */ /* 0x000ee20008000800 */
[----:B------:R-:W4:Y:S01]  /*5000*/  LDCU UR61, c[0x0][0xb20] ;  /* 0x00016400ff3d77ac */ /* 0x000f220008000800 */
[----:B------:R-:W1:Y:S04]  /*5010*/  LDCU UR39, c[0x0][0xb30] ;  /* 0x00016600ff2777ac */ /* 0x000e680008000800 */
[----:B------:R-:W2:Y:S01]  /*5020*/  LDS R3, [UR4+0x100] ;  /* 0x00010004ff037984 */ /* 0x000ea20008000800 */
[----:B------:R-:W1:Y:S01]  /*5030*/  LDCU.64 UR58, c[0x0][0x888] ;  /* 0x00011100ff3a77ac */ /* 0x000e620008000a00 */
[----:B------:R-:W1:Y:S01]  /*5040*/  LDCU.64 UR40, c[0x0][0xb28] ;  /* 0x00016500ff2877ac */ /* 0x000e620008000a00 */
[----:B------:R-:W1:Y:S01]  /*5050*/  LDCU.128 UR52, c[0x0][0xb10] ;  /* 0x00016200ff3477ac */ /* 0x000e620008000c00 */
[----:B------:R-:W-:Y:S01]  /*5060*/  UMOV UR49, 0x1 ;  /* 0x0000000100317882 */ /* 0x000fe20000000000 */
[----:B------:R-:W-:Y:S01]  /*5070*/  UMOV UR18, URZ ;  /* 0x000000ff00127c82 */ /* 0x000fe20008000000 */
[----:B------:R-:W-:Y:S01]  /*5080*/  UMOV UR44, URZ ;  /* 0x000000ff002c7c82 */ /* 0x000fe20008000000 */
[----:B------:R-:W-:Y:S01]  /*5090*/  UMOV UR48, URZ ;  /* 0x000000ff00307c82 */ /* 0x000fe20008000000 */
[----:B-1234-:R-:W-:-:S07]  /*50a0*/  IMAD.IADD R2, R3, 0x1, R2 ;  /* 0x0000000103027824 */ /* 0x01efce00078e0202 */
.L_x_108:
[----:B------:R-:W1:Y:S01]  /*50b0*/  S2UR UR43, SR_CgaCtaId ;  /* 0x00000000002b79c3 */ /* 0x000e620000008800 */
[----:B------:R-:W-:Y:S01]  /*50c0*/  UMOV UR4, 0x400 ;  /* 0x0000040000047882 */ /* 0x000fe20000000000 */
[----:B------:R-:W-:Y:S01]  /*50d0*/  SHF.L.U32 R3, R250, 0x1f, RZ ;  /* 0x0000001ffa037819 */ /* 0x000fe200000006ff */
[----:B-1----:R-:W-:Y:S04]  /*50e0*/  ULEA UR43, UR43, UR4, 0x18 ;  /* 0x000000042b2b7291 */ /* 0x002fe8000f8ec0ff */
[----:B------:R-:W-:Y:S09]  /*50f0*/  ULEA UR4, UR18, UR43, 0x3 ;  /* 0x0000002b12047291 */ /* 0x000ff2000f8e18ff */
[----:B------:R-:W1:Y:S02]  /*5100*/  SYNCS.PHASECHK.TRANS64.TRYWAIT P0, [UR4+0x50], R3 ;  /* 0x00005003ff0075a7 */ /* 0x000e640008001104 */
[----:B-1----:R-:W-:Y:S05]  /*5110*/  @!P0 BRA `(.L_x_83) ;  /* 0x0000004400a48947 */ /* 0x002fea0003800000 */
.L_x_143:
[----:B------:R-:W-:Y:S01]  /*5120*/  ULEA UR5, UR18, UR43, 0x4 ;  /* 0x0000002b12057291 */ /* 0x000fe2000f8e20ff */
[----:B------:R-:W2:Y:S08]  /*5130*/  LDCU UR10, c[0x0][0xb24] ;  /* 0x00016480ff0a77ac */ /* 0x000eb00008000800 */
[----:B------:R-:W3:Y:S01]  /*5140*/  LDS.128 R4, [UR5+0xe0] ;  /* 0x0000e005ff047984 */ /* 0x000ee20008000c00 */
[----:B------:R-:W-:Y:S04]  /*5150*/  UIADD3 UR5, UPT, UPT, UR4, 0x60, URZ ;  /* 0x0000006004057890 */ /* 0x000fe8000fffe0ff */
[----:B------:R-:W-:Y:S01]  /*5160*/  UPRMT UR5, URZ, 0x654, UR5 ;  /* 0x00000654ff057896 */ /* 0x000fe20008000005 */
[----:B------:R-:W-:Y:S01]  /*5170*/  @!PT LDS RZ, [RZ] ;  /* 0x00000000fffff984 */ /* 0x000fe20000000800 */
[----:B------:R-:W-:Y:S01]  /*5180*/  @!PT LDS RZ, [RZ] ;  /* 0x00000000fffff984 */ /* 0x000fe20000000800 */
[----:B------:R-:W-:Y:S01]  /*5190*/  @!PT LDS RZ, [RZ] ;  /* 0x00000000fffff984 */ /* 0x000fe20000000800 */
[----:B------:R-:W-:Y:S01]  /*51a0*/  @!PT LDS RZ, [RZ] ;  /* 0x00000000fffff984 */ /* 0x000fe20000000800 */
[----:B------:R4:W-:Y:S06]  /*51b0*/  MEMBAR.ALL.CTA ;  /* 0x0000000000007992 */ /* 0x0009ec0000008000 */
[----:B----4-:R-:W4:Y:S02]  /*51c0*/  FENCE.VIEW.ASYNC.S ;  /* 0x00000000000073c6 */ /* 0x010f240000000000 */
[----:B----4-:R-:W-:Y:S01]  /*51d0*/  SYNCS.ARRIVE.TRANS64.RED.A1T0 RZ, [UR5], RZ ;  /* 0x000000ffffff79a7 */ /* 0x010fe20008100405 */
[----:B---3--:R-:W-:Y:S01]  /*51e0*/  LOP3.LUT P0, RZ, R6, 0x1, RZ, 0xc0, !PT ;  /* 0x0000000106ff7812 */ /* 0x008fe2000780c0ff */
[----:B--2---:R-:W-:Y:S11]  /*51f0*/  UISETP.GE.AND UP0, UPT, UR10, 0x1, UPT ;  /* 0x000000010a00788c */ /* 0x004ff6000bf06270 */
[----:B------:R-:W-:Y:S01]  /*5200*/  @!UPT UIADD3 URZ, UPT, UPT, URZ, URZ, URZ ;  /* 0x000000fffffff290 */ /* 0x000fe2000fffe0ff */
[----:B------:R-:W-:Y:S01]  /*5210*/  VOTEU.ANY UP1, P0 ;  /* 0x0000000000ff7886 */ /* 0x000fe20000020100 */
[----:B------:R-:W-:Y:S01]  /*5220*/  PLOP3.LUT P0, PT, PT, PT, UP1, 0x80, 0x8 ;  /* 0x000000000008781c */ /* 0x000fe20003f0f018 */
[----:B------:R-:W-:Y:S11]  /*5230*/  UP2UR UR50, UPR, URZ, 0x2 ;  /* 0x00000002ff327883 */ /* 0x000ff60008000000 */
[----:B------:R-:W-:Y:S01]  /*5240*/  @!UPT UIADD3 URZ, UPT, UPT, URZ, URZ, URZ ;  /* 0x000000fffffff290 */ /* 0x000fe2000fffe0ff */
[----:B-1----:R-:W-:Y:S02]  /*5250*/  @P0 MOV R3, R4 ;  /* 0x0000000400030202 */ /* 0x002fe40000000f00 */
[----:B------:R-:W-:Y:S02]  /*5260*/  @P0 SHF.R.U32.HI R0, RZ, 0x10, R5 ;  /* 0x00000010ff000819 */ /* 0x000fe40000011605 */
[----:B------:R-:W-:Y:S02]  /*5270*/  @P0 LOP3.LUT R4, R5, 0xffff, RZ, 0xc0, !PT ;  /* 0x0000ffff05040812 */ /* 0x000fe400078ec0ff */
[----:B------:R-:W-:Y:S02]  /*5280*/  @P0 R2UR UR7, R3 ;  /* 0x00000000030702ca */ /* 0x000fe400000e0000 */
[----:B------:R-:W-:Y:S02]  /*5290*/  @P0 R2UR UR4, R0 ;  /* 0x00000000000402ca */ /* 0x000fe400000e0000 */
[----:B------:R-:W-:Y:S09]  /*52a0*/  @P0 R2UR UR6, R4 ;  /* 0x00000000040602ca */ /* 0x000ff200000e0000 */
[----:B------:R-:W-:Y:S02]  /*52b0*/  @UP1 UMOV UR38, UR7 ;  /* 0x0000000700261c82 */ /* 0x000fe40008000000 */
[----:B------:R-:W-:Y:S02]  /*52c0*/  @UP1 UMOV UR51, UR4 ;  /* 0x0000000400331c82 */ /* 0x000fe40008000000 */
[----:B------:R-:W-:Y:S01]  /*52d0*/  @UP1 UMOV UR37, UR6 ;  /* 0x0000000600251c82 */ /* 0x000fe20008000000 */
[----:B------:R-:W-:Y:S05]  /*52e0*/  BRA.U !UP0, `(.L_x_84) ;  /* 0x0000000108c87547 */ /* 0x000fea000b800000 */
[----:B------:R-:W1:Y:S01]  /*52f0*/  LDCU UR7, c[0x0][0x370] ;  /* 0x00006e00ff0777ac */ /* 0x000e620008000800 */
[----:B------:R-:W2:Y:S01]  /*5300*/  LDCU UR4, c[0x0][0x374] ;  /* 0x00006e80ff0477ac */ /* 0x000ea20008000800 */
[----:B------:R-:W-:Y:S02]  /*5310*/  UISETP.NE.AND UP0, UPT, UR54, 0x1, UPT ;  /* 0x000000013600788c */ /* 0x000fe4000bf05270 */
[----:B------:R-:W-:Y:S02]  /*5320*/  UIMAD.WIDE.U32 UR12, UR37, UR55, URZ ;  /* 0x00000037250c72a5 */ /* 0x000fe4000f8e00ff */
[----:B------:R-:W-:Y:S02]  /*5330*/  UISETP.NE.AND UP1, UPT, UR42, 0x1, UPT ;  /* 0x000000012a00788c */ /* 0x000fe4000bf25270 */
[----:B------:R-:W-:Y:S02]  /*5340*/  UISETP.NE.AND UP2, UPT, UR10, 0x1, UPT ;  /* 0x000000010a00788c */ /* 0x000fe4000bf45270 */
[----:B------:R-:W-:Y:S02]  /*5350*/  UIMAD.WIDE.U32 UR16, UR38, UR52, URZ ;  /* 0x00000034261072a5 */ /* 0x000fe4000f8e00ff */
[----:B-1----:R-:W-:Y:S02]  /*5360*/  UIMAD.WIDE.U32 UR14, UR7, UR52, URZ ;  /* 0x00000034070e72a5 */ /* 0x002fe4000f8e00ff */
[----:B--2---:R-:W-:Y:S07]  /*5370*/  UIMAD.WIDE.U32 UR8, UR4, UR55, URZ ;  /* 0x00000037040872a5 */ /* 0x004fee000f8e00ff */
[----:B------:R-:W-:Y:S02]  /*5380*/  UMOV UR5, UR9 ;  /* 0x0000000900057c82 */ /* 0x000fe40008000000 */
[----:B------:R-:W-:Y:S03]  /*5390*/  @UP0 USHF.R.U32.HI UR4, URZ, UR61, UR5 ;  /* 0x0000003dff040299 */ /* 0x000fe60008011605 */
[----:B------:R-:W-:Y:S01]  /*53a0*/  UMOV UR5, UR13 ;  /* 0x0000000d00057c82 */ /* 0x000fe20008000000 */
[----:B------:R-:W-:Y:S02]  /*53b0*/  UIMAD.WIDE.U32 UR8, UR4, UR40, URZ ;  /* 0x00000028040872a5 */ /* 0x000fe4000f8e00ff */
[----:B------:R-:W-:Y:S03]  /*53c0*/  USHF.R.U32.HI UR6, URZ, UR61, UR5 ;  /* 0x0000003dff067299 */ /* 0x000fe60008011605 */
[----:B------:R-:W-:Y:S01]  /*53d0*/  UMOV UR5, UR15 ;  /* 0x0000000f00057c82 */ /* 0x000fe20008000000 */
[----:B------:R-:W-:Y:S02]  /*53e0*/  USEL UR6, UR37, UR6, !UP0 ;  /* 0x0000000625067287 */ /* 0x000fe4000c000000 */
[----:B------:R-:W-:Y:S01]  /*53f0*/  @UP1 USHF.R.U32.HI UR7, URZ, UR53, UR5 ;  /* 0x00000035ff071299 */ /* 0x000fe20008011605 */
[----:B------:R-:W-:Y:S02]  /*5400*/  UMOV UR8, UR9 ;  /* 0x0000000900087c82 */ /* 0x000fe40008000000 */
[----:B------:R-:W-:Y:S01]  /*5410*/  UMOV UR5, UR17 ;  /* 0x0000001100057c82 */ /* 0x000fe20008000000 */
[----:B------:R-:W-:Y:S02]  /*5420*/  UIMAD.WIDE.U32 UR12, UR7, UR40, URZ ;  /* 0x00000028070c72a5 */ /* 0x000fe4000f8e00ff */
[----:B------:R-:W-:Y:S02]  /*5430*/  @UP2 USHF.R.U32.HI UR4, URZ, UR41, UR8 ;  /* 0x00000029ff042299 */ /* 0x000fe40008011608 */
[----:B------:R-:W-:Y:S02]  /*5440*/  USHF.R.U32.HI UR5, URZ, UR53, UR5 ;  /* 0x00000035ff057299 */ /* 0x000fe40008011605 */
[----:B------:R-:W-:Y:S02]  /*5450*/  UIMAD UR4, UR10, UR4, URZ ;  /* 0x000000040a0472a4 */ /* 0x000fe4000f8e02ff */
[----:B------:R-:W-:Y:S02]  /*5460*/  USEL UR5, UR38, UR5, !UP1 ;  /* 0x0000000526057287 */ /* 0x000fe4000c800000 */
[----:B------:R-:W-:Y:S01]  /*5470*/  UISETP.GE.AND UP0, UPT, UR6, UR4, UPT ;  /* 0x000000040600728c */ /* 0x000fe2000bf06270 */
[----:B------:R-:W-:Y:S01]  /*5480*/  UMOV UR8, UR13 ;  /* 0x0000000d00087c82 */ /* 0x000fe20008000000 */
[----:B------:R-:W-:Y:S02]  /*5490*/  UIMAD.WIDE.U32 UR12, UR6, UR40, URZ ;  /* 0x00000028060c72a5 */ /* 0x000fe4000f8e00ff */
[----:B------:R-:W-:Y:S04]  /*54a0*/  @UP2 USHF.R.U32.HI UR7, URZ, UR41, UR8 ;  /* 0x00000029ff072299 */ /* 0x000fe80008011608 */
[----:B------:R-:W-:Y:S01]  /*54b0*/  UIMAD UR8, UR10, UR7, URZ ;  /* 0x000000070a0872a4 */ /* 0x000fe2000f8e02ff */
[----:B------:R-:W-:Y:S03]  /*54c0*/  UMOV UR4, UR13 ;  /* 0x0000000d00047c82 */ /* 0x000fe60008000000 */
[----:B------:R-:W-:Y:S02]  /*54d0*/  UISETP.GE.OR UP0, UPT, UR5, UR8, UP0 ;  /* 0x000000080500728c */ /* 0x000fe40008706670 */
[----:B------:R-:W-:Y:S02]  /*54e0*/  USHF.R.U32.HI UR4, URZ, UR41, UR4 ;  /* 0x00000029ff047299 */ /* 0x000fe40008011604 */
[----:B------:R-:W-:Y:S02]  /*54f0*/  UIMAD.WIDE.U32 UR8, UR5, UR40, URZ ;  /* 0x00000028050872a5 */ /* 0x000fe4000f8e00ff */
[----:B------:R-:W-:Y:S02]  /*5500*/  USEL UR12, UR6, UR4, !UP2 ;  /* 0x00000004060c7287 */ /* 0x000fe4000d000000 */
[----:B------:R-:W-:Y:S02]  /*5510*/  UIADD3 UR8, UPT, UPT, -UR5, URZ, URZ ;  /* 0x000000ff05087290 */ /* 0x000fe4000fffe1ff */
[----:B------:R-:W-:Y:S01]  /*5520*/  UIADD3 UR11, UPT, UPT, -UR12, URZ, URZ ;  /* 0x000000ff0c0b7290 */ /* 0x000fe2000fffe1ff */
[----:B------:R-:W-:Y:S01]  /*5530*/  @!UP0 UMOV UR4, UR9 ;  /* 0x0000000900048c82 */ /* 0x000fe20008000000 */
[----:B------:R-:W-:Y:S02]  /*5540*/  UIADD3 UR9, UPT, UPT, -UR6, URZ, URZ ;  /* 0x000000ff06097290 */ /* 0x000fe4000fffe1ff */
[----:B------:R-:W-:Y:S02]  /*5550*/  @!UP0 USHF.R.U32.HI UR4, URZ, UR41, UR4 ;  /* 0x00000029ff048299 */ /* 0x000fe40008011604 */
[----:B------:R-:W-:Y:S02]  /*5560*/  UIMAD UR11, UR10, UR11, UR6 ;  /* 0x0000000b0a0b72a4 */ /* 0x000fe4000f8e0206 */
[----:B------:R-:W-:Y:S04]  /*5570*/  @!UP0 USEL UR4, UR5, UR4, !UP2 ;  /* 0x0000000405048287 */ /* 0x000fe8000d000000 */
[----:B------:R-:W-:Y:S02]  /*5580*/  @!UP0 UIMAD UR11, UR7, UR11, UR4 ;  /* 0x0000000b070b82a4 */ /* 0x000fe4000f8e0204 */
[----:B------:R-:W-:Y:S02]  /*5590*/  @!UP0 UIADD3 UR12, UPT, UPT, UR12, -UR4, URZ ;  /* 0x800000040c0c8290 */ /* 0x000fe4000fffe0ff */
[----:B------:R-:W-:Y:S02]  /*55a0*/  UIMAD UR7, UR42, UR8, UR38 ;  /* 0x000000082a0772a4 */ /* 0x000fe4000f8e0226 */
[----:B------:R-:W-:Y:S02]  /*55b0*/  @!UP0 UIMAD UR6, UR12, UR10, UR5 ;  /* 0x0000000a0c0682a4 */ /* 0x000fe4000f8e0205 */
[----:B------:R-:W-:Y:S01]  /*55c0*/  UIMAD UR4, UR54, UR9, UR37 ;  /* 0x00000009360472a4 */ /* 0x000fe2000f8e0225 */
[----:B------:R-:W-:Y:S02]  /*55d0*/  @!UP0 UMOV UR5, UR11 ;  /* 0x0000000b00058c82 */ /* 0x000fe40008000000 */
[----:B------:R-:W-:Y:S02]  /*55e0*/  UIMAD UR38, UR5, UR42, UR7 ;  /* 0x0000002a052672a4 */ /* 0x000fe4000f8e0207 */
[----:B------:R-:W-:Y:S11]  /*55f0*/  UIMAD UR37, UR6, UR54, UR4 ;  /* 0x00000036062572a4 */ /* 0x000ff6000f8e0204 */
[----:B------:R-:W-:Y:S01]  /*5600*/  @!UPT UIADD3 URZ, UPT, UPT, URZ, URZ, URZ ;  /* 0x000000fffffff290 */ /* 0x000fe2000fffe0ff */
.L_x_84:
[----:B------:R-:W-:Y:S02]  /*5610*/  UISETP.NE.AND UP0, UPT, UR39, 0x1, UPT ;  /* 0x000000012700788c */ /* 0x000fe4000bf05270 */
[----:B------:R-:W-:Y:S09]  /*5620*/  UIADD3 UR47, UPT, UPT, UR18, 0x1, URZ ;  /* 0x00000001122f7890 */ /* 0x000ff2000fffe0ff */
[----:B------:R-:W1:Y:S01]  /*5630*/  @!UP0 LDCU.128 UR12, c[0x0][0xb10] ;  /* 0x00016200ff0c87ac */ /* 0x000e620008000c00 */
[----:B------:R-:W2:Y:S01]  /*5640*/  @!UP0 LDCU UR5, c[0x0][0xb0c] ;  /* 0x00016180ff0587ac */ /* 0x000ea20008000800 */
[----:B------:R-:W3:Y:S01]  /*5650*/  @!UP0 LDCU UR10, c[0x0][0xb20] ;  /* 0x00016400ff0a87ac */ /* 0x000ee20008000800 */
[----:B-1----:R-:W-:Y:S02]  /*5660*/  UIMAD.WIDE.U32 UR8, UR38, UR12, URZ ;  /* 0x0000000c260872a5 */ /* 0x002fe4000f8e00ff */
[----:B------:R-:W-:Y:S02]  /*5670*/  UIMAD.WIDE.U32 UR6, UR37, UR15, URZ ;  /* 0x0000000f250672a5 */ /* 0x000fe4000f8e00ff */
[----:B------:R-:W-:Y:S03]  /*5680*/  @!UP0 UISETP.NE.AND UP1, UPT, UR14, 0x1, UPT ;  /* 0x000000010e00888c */ /* 0x000fe6000bf25270 */
[----:B------:R-:W-:Y:S01]  /*5690*/  @!UP0 UMOV UR4, UR9 ;  /* 0x0000000900048c82 */ /* 0x000fe20008000000 */
[----:B--2---:R-:W-:Y:S02]  /*56a0*/  @!UP0 UISETP.NE.AND UP2, UPT, UR5, 0x1, UPT ;  /* 0x000000010500888c */ /* 0x004fe4000bf45270 */
[----:B------:R-:W-:Y:S01]  /*56b0*/  @!UP0 USHF.R.U32.HI UR4, URZ, UR13, UR4 ;  /* 0x0000000dff048299 */ /* 0x000fe20008011604 */
[----:B------:R-:W-:Y:S02]  /*56c0*/  @!UP0 UMOV UR6, UR7 ;  /* 0x0000000700068c82 */ /* 0x000fe40008000000 */
[----:B---3--:R-:W-:Y:S02]  /*56d0*/  @!UP0 USHF.R.U32.HI UR6, URZ, UR10, UR6 ;  /* 0x0000000aff068299 */ /* 0x008fe40008011606 */
[----:B------:R-:W-:Y:S02]  /*56e0*/  @!UP0 USEL UR7, UR38, UR4, !UP2 ;  /* 0x0000000426078287 */ /* 0x000fe4000d000000 */
[----:B------:R-:W-:Y:S04]  /*56f0*/  @!UP0 USEL UR6, UR37, UR6, !UP1 ;  /* 0x0000000625068287 */ /* 0x000fe8000c800000 */
[----:B------:R-:W-:Y:S02]  /*5700*/  @!UP0 UIADD3 UR4, UPT, UPT, -UR7, UR6, URZ ;  /* 0x0000000607048290 */ /* 0x000fe4000fffe1ff */
[----:B------:R-:W-:Y:S02]  /*5710*/  @!UP0 UIADD3 UR6, UPT, UPT, UR7, -UR6, URZ ;  /* 0x8000000607068290 */ /* 0x000fe4000fffe0ff */
[----:B------:R-:W-:Y:S02]  /*5720*/  UIADD3 UR7, UPT, UPT, UR43, 0x200, URZ ;  /* 0x000002002b077890 */ /* 0x000fe4000fffe0ff */
[----:B------:R-:W-:Y:S02]  /*5730*/  @!UP0 UIMAD UR38, UR4, UR5, UR38 ;  /* 0x00000005042682a4 */ /* 0x000fe4000f8e0226 */
[----:B------:R-:W-:Y:S02]  /*5740*/  @!UP0 UIMAD UR37, UR6, UR14, UR37 ;  /* 0x0000000e062582a4 */ /* 0x000fe4000f8e0225 */
[----:B------:R-:W-:Y:S09]  /*5750*/  ULOP3.LUT UP0, URZ, UR7, 0x1b0, URZ, 0xc0, !UPT ;  /* 0x000001b007ff7892 */ /* 0x000ff2000f80c0ff */
[----:B------:R-:W-:Y:S05]  /*5760*/  BRA.U !UP0, `(.L_x_85) ;  /* 0x00000001087c7547 */ /* 0x000fea000b800000 */
[----:B------:R-:W1:Y:S01]  /*5770*/  LDCU.64 UR8, c[0x4][0x80] ;  /* 0x01001000ff0877ac */ /* 0x000e620008000a00 */
[----:B------:R-:W-:Y:S01]  /*5780*/  MOV R16, 0x0 ;  /* 0x0000000000107802 */ /* 0x000fe20000000f00 */
[----:B------:R-:W-:Y:S02]  /*5790*/  HFMA2 R12, -RZ, RZ, 0, 5.9604644775390625e-08 ;  /* 0x00000001ff0c7431 */ /* 0x000fe400000001ff */
[----:B------:R-:W-:Y:S01]  /*57a0*/  IMAD.MOV.U32 R8, RZ, RZ, 0x70 ;  /* 0x00000070ff087424 */ /* 0x000fe200078e00ff */
[----:B------:R2:W3:Y:S01]  /*57b0*/  LDC.64 R14, c[0x4][R16] ;  /* 0x01000000100e7b82 */ /* 0x0004e20000000a00 */
[----:B------:R-:W4:Y:S01]  /*57c0*/  LDCU.64 UR6, c[0x4][0x88] ;  /* 0x01001100ff0677ac */ /* 0x000f220008000a00 */
[----:B------:R-:W-:Y:S01]  /*57d0*/  IMAD.MOV.U32 R13, RZ, RZ, RZ ;  /* 0x000000ffff0d7224 */ /* 0x000fe200078e00ff */
[----:B------:R-:W2:Y:S01]  /*57e0*/  LDCU.64 UR4, c[0x4][0x8] ;  /* 0x01000100ff0477ac */ /* 0x000ea20008000a00 */
[----:B-1----:R-:W-:Y:S01]  /*57f0*/  MOV R5, UR9 ;  /* 0x0000000900057c02 */ /* 0x002fe20008000f00 */
[----:B------:R-:W-:Y:S01]  /*5800*/  IMAD.U32 R4, RZ, RZ, UR8 ;  /* 0x00000008ff047e24 */ /* 0x000fe2000f8e00ff */
[----:B----4-:R-:W-:Y:S01]  /*5810*/  MOV R7, UR7 ;  /* 0x0000000700077c02 */ /* 0x010fe20008000f00 */
[----:B------:R-:W-:Y:S01]  /*5820*/  IMAD.U32 R6, RZ, RZ, UR6 ;  /* 0x00000006ff067e24 */ /* 0x000fe2000f8e00ff */
[----:B--2---:R-:W-:Y:S01]  /*5830*/  MOV R11, UR5 ;  /* 0x00000005000b7c02 */ /* 0x004fe20008000f00 */
[----:B------:R-:W-:Y:S02]  /*5840*/  IMAD.U32 R10, RZ, RZ, UR4 ;  /* 0x00000004ff0a7e24 */ /* 0x000fe4000f8e00ff */
[----:B------:R-:W-:Y:S07]  /*5850*/  LEPC R20, `(.L_x_86) ;  /* 0x000000001014794e */ /* 0x000fee0000000000 */
[----:B---3-5:R-:W-:Y:S05]  /*5860*/  CALL.ABS.NOINC R14 ;  /* 0x000000000e007343 */ /* 0x028fea0003c00000 */
.L_x_86:
[----:B------:R-:W1:Y:S01]  /*5870*/  LDCU.64 UR8, c[0x4][0x80] ;  /* 0x01001000ff0877ac */ /* 0x000e620008000a00 */
[----:B------:R-:W2:Y:S01]  /*5880*/  LDC.64 R16, c[0x4][R16] ;  /* 0x0100000010107b82 */ /* 0x000ea20000000a00 */
[----:B------:R-:W-:Y:S02]  /*5890*/  HFMA2 R12, -RZ, RZ, 0, 5.9604644775390625e-08 ;  /* 0x00000001ff0c7431 */ /* 0x000fe400000001ff */
[----:B------:R-:W-:Y:S02]  /*58a0*/  IMAD.MOV.U32 R8, RZ, RZ, 0x70 ;  /* 0x00000070ff087424 */ /* 0x000fe400078e00ff */
[----:B------:R-:W-:Y:S01]  /*58b0*/  IMAD.MOV.U32 R13, RZ, RZ, RZ ;  /* 0x000000ffff0d7224 */ /* 0x000fe200078e00ff */
[----:B------:R-:W3:Y:S01]  /*58c0*/  LDCU.64 UR6, c[0x4][0x88] ;  /* 0x01001100ff0677ac */ /* 0x000ee20008000a00 */
[----:B------:R-:W4:Y:S01]  /*58d0*/  LDCU.64 UR4, c[0x4][0x8] ;  /* 0x01000100ff0477ac */ /* 0x000f220008000a00 */
[----:B-1----:R-:W-:Y:S02]  /*58e0*/  MOV R4, UR8 ;  /* 0x0000000800047c02 */ /* 0x002fe40008000f00 */
[----:B------:R-:W-:Y:S02]  /*58f0*/  MOV R5, UR9 ;  /* 0x0000000900057c02 */ /* 0x000fe40008000f00 */
[----:B---3--:R-:W-:Y:S01]  /*5900*/  MOV R7, UR7 ;  /* 0x0000000700077c02 */ /* 0x008fe20008000f00 */
[----:B------:R-:W-:Y:S01]  /*5910*/  IMAD.U32 R6, RZ, RZ, UR6 ;  /* 0x00000006ff067e24 */ /* 0x000fe2000f8e00ff */
[----:B----4-:R-:W-:Y:S01]  /*5920*/  MOV R11, UR5 ;  /* 0x00000005000b7c02 */ /* 0x010fe20008000f00 */
[----:B------:R-:W-:Y:S02]  /*5930*/  IMAD.U32 R10, RZ, RZ, UR4 ;  /* 0x00000004ff0a7e24 */ /* 0x000fe4000f8e00ff */
[----:B------:R-:W-:Y:S07]  /*5940*/  LEPC R20, `(.L_x_85) ;  /* 0x000000001014794e */ /* 0x000fee0000000000 */
[----:B--2---:R-:W-:Y:S05]  /*5950*/  CALL.ABS.NOINC R16 ;  /* 0x0000000010007343 */ /* 0x004fea0003c00000 */
.L_x_85:
[----:B------:R-:W-:Y:S01]  /*5960*/  PLOP3.LUT P1, PT, PT, PT, PT, 0x8, 0x80 ;  /* 0x000000000080781c */ /* 0x000fe20003f2e170 */
[----:B------:R-:W-:Y:S01]  /*5970*/  UISETP.NE.AND UP1, UPT, UR60, URZ, UPT ;  /* 0x000000ff3c00728c */ /* 0x000fe2000bf25270 */
[----:B------:R-:W1:Y:S05]  /*5980*/  LDC.64 R6, c[0x0][0x890] ;  /* 0x00022400ff067b82 */ /* 0x000e6a0000000a00 */
[----:B------:R-:W-:Y:S03]  /*5990*/  PLOP3.LUT P0, PT, PT, PT, UP1, 0x80, 0x8 ;  /* 0x000000000008781c */ /* 0x000fe60003f0f018 */
[----:B------:R-:W2:Y:S02]  /*59a0*/  LDC.64 R4, c[0x0][0x8b0] ;  /* 0x00022c00ff047b82 */ /* 0x000ea40000000a00 */
[----:B------:R-:W3:Y:S01]  /*59b0*/  @UP1 LDCU.64 UR4, c[0x0][0x888] ;  /* 0x00011100ff0417ac */ /* 0x000ee20008000a00 */
[----:B-1----:R-:W-:Y:S04]  /*59c0*/  ISETP.NE.U32.AND P3, PT, R6, RZ, PT ;  /* 0x000000ff0600720c */ /* 0x002fe80003f65070 */
[----:B------:R-:W-:Y:S01]  /*59d0*/  ISETP.NE.AND.EX P3, PT, R7, RZ, PT, P3 ;  /* 0x000000ff0700720c */ /* 0x000fe20003f65330 */
[----:B---3--:R-:W-:Y:S01]  /*59e0*/  @UP1 UISETP.NE.U32.AND UP0, UPT, UR4, URZ, UPT ;  /* 0x000000ff0400128c */ /* 0x008fe2000bf05070 */
[----:B--2---:R-:W-:Y:S02]  /*59f0*/  ISETP.NE.U32.AND P4, PT, R4, RZ, PT ;  /* 0x000000ff0400720c */ /* 0x004fe40003f85070 */
[----:B------:R-:W-:Y:S01]  /*5a00*/  @P0 PLOP3.LUT P1, PT, P3, PT, PT, 0x80, 0x8 ;  /* 0x000000000008081c */ /* 0x000fe20001f2f070 */
[----:B------:R-:W-:Y:S01]  /*5a10*/  @UP1 UISETP.NE.AND.EX UP0, UPT, UR5, URZ, UPT, UP0 ;  /* 0x000000ff0500128c */ /* 0x000fe2000bf05300 */
[----:B------:R-:W-:Y:S03]  /*5a20*/  ISETP.NE.AND.EX P4, PT, R5, RZ, PT, P4 ;  /* 0x000000ff0500720c */ /* 0x000fe60003f85340 */
[----:B------:R-:W-:Y:S04]  /*5a30*/  @UP1 USEL UR4, URZ, 0xffffffff, UP0 ;  /* 0xffffffffff041887 */ /* 0x000fe80008000000 */
[----:B------:R-:W-:Y:S08]  /*5a40*/  @!P3 BRA `(.L_x_87) ;  /* 0x000000000030b947 */ /* 0x000ff00003800000 */
[----:B------:R-:W-:Y:S01]  /*5a50*/  ISETP.NE.U32.AND P2, PT, R238, RZ, PT ;  /* 0x000000ffee00720c */ /* 0x000fe20003f45070 */
[----:B------:R-:W1:Y:S01]  /*5a60*/  LDCU.64 UR6, c[0x0][0x358] ;  /* 0x00006b00ff0677ac */ /* 0x000e620008000a00 */
[----:B------:R-:W-:Y:S02]  /*5a70*/  HFMA2 R0, -RZ, RZ, 0, 5.9604644775390625e-08 ;  /* 0x00000001ff007431 */ /* 0x000fe400000001ff */
[----:B------:R-:W-:Y:S01]  /*5a80*/  IMAD.MOV.U32 R237, RZ, RZ, 0x1 ;  /* 0x00000001ffed7424 */ /* 0x000fe200078e00ff */
[----:B------:R-:W-:Y:S11]  /*5a90*/  ISETP.NE.AND.EX P2, PT, R239, RZ, PT, P2 ;  /* 0x000000ffef00720c */ /* 0x000ff60003f45320 */
[----:B------:R-:W-:Y:S02]  /*5aa0*/  @!UPT UIADD3 URZ, UPT, UPT, URZ, URZ, URZ ;  /* 0x000000fffffff290 */ /* 0x000fe4000fffe0ff */
[----:B------:R-:W2:Y:S01]  /*5ab0*/  @P2 LDC.64 R8, c[0x0][0x888] ;  /* 0x00022200ff082b82 */ /* 0x000ea20000000a00 */
[----:B------:R-:W-:Y:S01]  /*5ac0*/  @P2 IMAD R3, R6, UR36, RZ ;  /* 0x0000002406032c24 */ /* 0x000fe2000f8e02ff */
[----:B------:R-:W-:Y:S03]  /*5ad0*/  @!P2 PRMT R237, R0, 0x7610, R237 ;  /* 0x0000761000eda816 */ /* 0x000fe600000000ed */
[----:B--2---:R-:W-:Y:S05]  /*5ae0*/  @P2 IMAD.WIDE R8, R3, 0x4, R8 ;  /* 0x0000000403082825 */ /* 0x004fea00078e0208 */
[----:B-1---5:R1:W5:Y:S02]  /*5af0*/  @P2 LDG.E R123, desc[UR6][R8.64] ;  /* 0x00000006087b2981 */ /* 0x022364000c1e1900 */
[----:B-1----:R-:W2:Y:S02]  /*5b00*/  @!P2 LDC R123, c[0x0][0x880] ;  /* 0x00022000ff7bab82 */ /* 0x002ea40000000800 */
.L_x_87:
[----:B------:R-:W-:Y:S05]  /*5b10*/  @!P4 BRA `(.L_x_88) ;  /* 0x000000000028c947 */ /* 0x000fea0003800000 */
[----:B------:R-:W1:Y:S01]  /*5b20*/  LDC.64 R6, c[0x0][0x8a8] ;  /* 0x00022a00ff067b82 */ /* 0x000e620000000a00 */
[----:B------:R-:W3:Y:S01]  /*5b30*/  LDCU.64 UR6, c[0x0][0x358] ;  /* 0x00006b00ff0677ac */ /* 0x000ee20008000a00 */
[----:B-1----:R-:W-:Y:S04]  /*5b40*/  ISETP.NE.U32.AND P2, PT, R6, RZ, PT ;  /* 0x000000ff0600720c */ /* 0x002fe80003f45070 */
[----:B------:R-:W-:Y:S11]  /*5b50*/  ISETP.NE.AND.EX P2, PT, R7, RZ, PT, P2 ;  /* 0x000000ff0700720c */ /* 0x000ff60003f45320 */
[----:B------:R-:W-:Y:S02]  /*5b60*/  @!UPT UIADD3 URZ, UPT, UPT, URZ, URZ, URZ ;  /* 0x000000fffffff290 */ /* 0x000fe4000fffe0ff */
[----:B------:R-:W1:Y:S01]  /*5b70*/  @P2 LDC.64 R6, c[0x0][0x8a8] ;  /* 0x00022a00ff062b82 */ /* 0x000e620000000a00 */
[----:B------:R-:W-:Y:S04]  /*5b80*/  @P2 IMAD R3, R4, UR36, RZ ;  /* 0x0000002404032c24 */ /* 0x000fe8000f8e02ff */
[----:B-1----:R-:W-:Y:S05]  /*5b90*/  @P2 IMAD.WIDE R6, R3, 0x4, R6 ;  /* 0x0000000403062825 */ /* 0x002fea00078e0206 */
[----:B---3-5:R1:W5:Y:S02]  /*5ba0*/  @P2 LDG.E R121, desc[UR6][R6.64] ;  /* 0x0000000606792981 */ /* 0x028364000c1e1900 */
[----:B-1----:R-:W3:Y:S02]  /*5bb0*/  @!P2 LDC R121, c[0x0][0x8a0] ;  /* 0x00022800ff79ab82 */ /* 0x002ee40000000800 */
.L_x_88:
[----:B--2--5:R-:W-:Y:S01]  /*5bc0*/  @P0 FSETP.NEU.AND P4, PT, R123, RZ, PT ;  /* 0x000000ff7b00020b */ /* 0x024fe20003f8d000 */
[----:B------:R-:W-:Y:S01]  /*5bd0*/  IMAD.U32 R3, RZ, RZ, UR4 ;  /* 0x00000004ff037e24 */ /* 0x000fe2000f8e00ff */
[----:B------:R-:W-:Y:S01]  /*5be0*/  @P0 LOP3.LUT P2, RZ, R237, 0xff, RZ, 0xc0, !PT ;  /* 0x000000ffedff0812 */ /* 0x000fe2000784c0ff */
[----:B------:R-:W-:Y:S01]  /*5bf0*/  IMAD.SHL.U32 R16, R120, 0x8, RZ ;  /* 0x0000000878107824 */ /* 0x000fe200078e00ff */
[----:B------:R-:W-:Y:S01]  /*5c00*/  @P0 SEL R4, RZ, 0xffffffff, P4 ;  /* 0xffffffffff040807 */ /* 0x000fe20002000000 */
[----:B------:R-:W-:Y:S01]  /*5c10*/  BSSY B1, `(.L_x_89) ;  /* 0x000007e000017945 */ /* 0x000fe20003800000 */
[----:B------:R-:W-:Y:S02]  /*5c20*/  SHF.L.U32 R9, R251, 0x1f, RZ ;  /* 0x0000001ffb097819 */ /* 0x000fe400000006ff */
[----:B------:R-:W-:Y:S02]  /*5c30*/  CS2R R234, SRZ ;  /* 0x0000000000ea7805 */ /* 0x000fe4000001ff00 */
[----:B------:R-:W-:Y:S01]  /*5c40*/  @P1 SEL R4, R3, R4, !P2 ;  /* 0x0000000403041207 */ /* 0x000fe20005000000 */
[----:B------:R-:W-:Y:S01]  /*5c50*/  IMAD.U32 R3, RZ, RZ, UR49 ;  /* 0x00000031ff037e24 */ /* 0x000fe2000f8e00ff */
[----:B------:R-:W-:Y:S02]  /*5c60*/  PLOP3.LUT P5, PT, PT, PT, PT, 0x8, 0x80 ;  /* 0x000000000080781c */ /* 0x000fe40003fae170 */
[----:B------:R-:W-:Y:S02]  /*5c70*/  CS2R R232, SRZ ;  /* 0x0000000000e87805 */ /* 0x000fe4000001ff00 */
[----:B------:R-:W-:Y:S02]  /*5c80*/  @P0 LOP3.LUT R4, R4, 0x1, RZ, 0xc0, !PT ;  /* 0x0000000104040812 */ /* 0x000fe400078ec0ff */
[----:B------:R-:W-:Y:S02]  /*5c90*/  CS2R R226, SRZ ;  /* 0x0000000000e27805 */ /* 0x000fe4000001ff00 */
[----:B------:R-:W-:Y:S02]  /*5ca0*/  LOP3.LUT R3, R3, 0x1, RZ, 0x3c, !PT ;  /* 0x0000000103037812 */ /* 0x000fe400078e3cff */
[----:B------:R-:W-:Y:S02]  /*5cb0*/  CS2R R224, SRZ ;  /* 0x0000000000e07805 */ /* 0x000fe4000001ff00 */
[----:B------:R-:W-:Y:S01]  /*5cc0*/  ISETP.NE.U32.OR P6, PT, R4, 0x1, !P0 ;  /* 0x000000010400780c */ /* 0x000fe200047c5470 */
[----:B------:R-:W-:Y:S01]  /*5cd0*/  IMAD.U32 R4, RZ, RZ, UR44 ;  /* 0x0000002cff047e24 */ /* 0x000fe2000f8e00ff */
[----:B------:R-:W-:Y:S02]  /*5ce0*/  CS2R R218, SRZ ;  /* 0x0000000000da7805 */ /* 0x000fe4000001ff00 */
[----:B------:R-:W-:Y:S02]  /*5cf0*/  CS2R R216, SRZ ;  /* 0x0000000000d87805 */ /* 0x000fe4000001ff00 */
[----:B------:R-:W-:Y:S02]  /*5d00*/  P2R R252, PR, RZ, 0x40 ;  /* 0x00000040fffc7803 */ /* 0x000fe40000000000 */
[----:B------:R-:W-:Y:S02]  /*5d10*/  CS2R R210, SRZ ;  /* 0x0000000000d27805 */ /* 0x000fe4000001ff00 */
[----:B------:R-:W-:Y:S02]  /*5d20*/  LEA R0, R4, UR43, 0x3 ;  /* 0x0000002b04007c11 */ /* 0x000fe4000f8e18ff */
[----:B------:R-:W-:Y:S02]  /*5d30*/  CS2R R208, SRZ ;  /* 0x0000000000d07805 */ /* 0x000fe4000001ff00 */
[----:B------:R-:W-:Y:S02]  /*5d40*/  CS2R R202, SRZ ;  /* 0x0000000000ca7805 */ /* 0x000fe4000001ff00 */
[----:B------:R-:W-:Y:S02]  /*5d50*/  CS2R R200, SRZ ;  /* 0x0000000000c87805 */ /* 0x000fe4000001ff00 */
[----:B------:R-:W-:Y:S02]  /*5d60*/  CS2R R194, SRZ ;  /* 0x0000000000c27805 */ /* 0x000fe4000001ff00 */
[----:B------:R-:W-:Y:S02]  /*5d70*/  CS2R R192, SRZ ;  /* 0x0000000000c07805 */ /* 0x000fe4000001ff00 */
[----:B------:R-:W-:Y:S02]  /*5d80*/  CS2R R186, SRZ ;  /* 0x0000000000ba7805 */ /* 0x000fe4000001ff00 */
[----:B------:R-:W-:Y:S02]  /*5d90*/  @P6 SHF.L.U32 R5, R3, 0x1f, RZ ;  /* 0x0000001f03056819 */ /* 0x000fe400000006ff */
[----:B------:R-:W-:Y:S02]  /*5da0*/  CS2R R184, SRZ ;  /* 0x0000000000b87805 */ /* 0x000fe4000001ff00 */
[----:B------:R-:W-:Y:S02]  /*5db0*/  CS2R R178, SRZ ;  /* 0x0000000000b27805 */ /* 0x000fe4000001ff00 */
[----:B------:R-:W-:Y:S01]  /*5dc0*/  CS2R R176, SRZ ;  /* 0x0000000000b07805 */ /* 0x000fe2000001ff00 */
[----:B------:R-:W1:Y:S01]  /*5dd0*/  @P6 SYNCS.PHASECHK.TRANS64.TRYWAIT P0, [R0+URZ+0x20], R5 ;  /* 0x00002005000065a7 */ /* 0x000e6200080011ff */
[----:B------:R-:W-:Y:S02]  /*5de0*/  CS2R R170, SRZ ;  /* 0x0000000000aa7805 */ /* 0x000fe4000001ff00 */
        /* <DEDUP_REMOVED lines=10> */
[----:B------:R-:W-:Y:S01]  /*5e90*/  CS2R R128, SRZ ;  /* 0x0000000000807805 */ /* 0x000fe2000001ff00 */
[----:B------:R-:W-:Y:S01]  /*5ea0*/  VIADD R4, R16, UR43 ;  /* 0x0000002b10047c36 */ /* 0x000fe20008000000 */
[----:B------:R2:W4:Y:S01]  /*5eb0*/  SYNCS.PHASECHK.TRANS64.TRYWAIT P4, [R16+UR43+0x70], R9 ;  /* 0x00007009100075a7 */ /* 0x000522000808112b */
[----:B-1----:R-:W-:Y:S01]  /*5ec0*/  @P6 PLOP3.LUT P5, PT, P0, PT, PT, 0x8, 0x80 ;  /* 0x000000000080681c */ /* 0x002fe200007ae170 */
[----:B------:R-:W-:Y:S01]  /*5ed0*/  @!UPT UIADD3 URZ, UPT, UPT, URZ, URZ, URZ ;  /* 0x000000fffffff290 */ /* 0x000fe2000fffe0ff */
[----:B--2---:R-:W-:Y:S11]  /*5ee0*/  @!P6 BRA `(.L_x_90) ;  /* 0x000000040040e947 */ /* 0x004ff60003800000 */
[----:B------:R-:W-:Y:S01]  /*5ef0*/  ISETP.NE.U32.AND P0, PT, RZ, UR58, PT ;  /* 0x0000003aff007c0c */ /* 0x000fe2000bf05070 */
[----:B------:R-:W-:Y:S01]  /*5f00*/  BSSY B0, `(.L_x_91) ;  /* 0x000001b000007945 */ /* 0x000fe20003800000 */
[----:B------:R-:W-:Y:S02]  /*5f10*/  FSETP.NEU.AND P2, PT, R123, RZ, PT ;  /* 0x000000ff7b00720b */ /* 0x000fe40003f4d000 */
[----:B------:R-:W-:Y:S02]  /*5f20*/  ISETP.NE.AND.EX P0, PT, RZ, UR59, PT, P0 ;  /* 0x0000003bff007c0c */ /* 0x000fe4000bf05300 */
[----:B------:R-:W-:Y:S02]  /*5f30*/  LOP3.LUT P1, RZ, R237, 0xff, RZ, 0xc0, !PT ;  /* 0x000000ffedff7812 */ /* 0x000fe4000782c0ff */
[----:B------:R-:W-:Y:S02]  /*5f40*/  SEL R5, RZ, 0xffffffff, P2 ;  /* 0xffffffffff057807 */ /* 0x000fe40001000000 */
[----:B------:R-:W-:Y:S04]  /*5f50*/  SEL R6, RZ, 0xffffffff, P0 ;  /* 0xffffffffff067807 */ /* 0x000fe80000000000 */
[----:B------:R-:W-:Y:S04]  /*5f60*/  @P3 SEL R5, R6, R5, !P1 ;  /* 0x0000000506053207 */ /* 0x000fe80004800000 */
[----:B------:R-:W-:Y:S04]  /*5f70*/  LOP3.LUT R5, R5, 0x1, RZ, 0xc0, !PT ;  /* 0x0000000105057812 */ /* 0x000fe800078ec0ff */
[----:B------:R-:W-:Y:S11]  /*5f80*/  ISETP.NE.U32.AND P0, PT, R5, 0x1, PT ;  /* 0x000000010500780c */ /* 0x000ff60003f05070 */
[----:B------:R-:W-:Y:S02]  /*5f90*/  @!UPT UIADD3 URZ, UPT, UPT, URZ, URZ, URZ ;  /* 0x000000fffffff290 */ /* 0x000fe4000fffe0ff */
[----:B------:R-:W1:Y:S02]  /*5fa0*/  @P0 S2R R6, SR_TID.X ;  /* 0x0000000000060919 */ /* 0x000e640000002100 */
[----:B-1----:R-:W-:Y:S01]  /*5fb0*/  @P0 SHF.R.U32.HI R5, RZ, 0x1, R6 ;  /* 0x00000001ff050819 */ /* 0x002fe20000011606 */
[C---:B------:R-:W-:Y:S02]  /*5fc0*/  @P0 IMAD.SHL.U32 R10, R6.reuse, 0x10, RZ ;  /* 0x00000010060a0824 */ /* 0x040fe400078e00ff */
[C---:B------:R-:W-:Y:S02]  /*5fd0*/  @P0 IMAD.SHL.U32 R11, R6.reuse, 0x20, RZ ;  /* 0x00000020060b0824 */ /* 0x040fe400078e00ff */
[----:B------:R-:W-:Y:S01]  /*5fe0*/  @P0 IMAD.SHL.U32 R7, R6, 0x4, RZ ;  /* 0x0000000406070824 */ /* 0x000fe200078e00ff */
[----:B------:R-:W-:Y:S02]  /*5ff0*/  @P0 LOP3.LUT R10, R10, 0x600, RZ, 0xc0, !PT ;  /* 0x000006000a0a0812 */ /* 0x000fe400078ec0ff */
[----:B------:R-:W-:Y:S02]  /*6000*/  @P0 LOP3.LUT R8, R11, 0xc0, RZ, 0xc0, !PT ;  /* 0x000000c00b080812 */ /* 0x000fe400078ec0ff */
[----:B------:R-:W-:Y:S02]  /*6010*/  @P0 LOP3.LUT R10, R10, 0x20, R11, 0xf8, !PT ;  /* 0x000000200a0a0812 */ /* 0x000fe400078ef80b */
[----:B------:R-:W-:Y:S02]  /*6020*/  @P0 LOP3.LUT R8, R8, 0x18, R7, 0xf8, !PT ;  /* 0x0000001808080812 */ /* 0x000fe400078ef807 */
[----:B------:R-:W-:Y:S02]  /*6030*/  @P0 LOP3.LUT R10, R10, 0x100, R11, 0xf8, !PT ;  /* 0x000001000a0a0812 */ /* 0x000fe400078ef80b */
[----:B------:R-:W-:Y:S01]  /*6040*/  @P0 LOP3.LUT R5, R8, 0x8, R5, 0x78, !PT ;  /* 0x0000000808050812 */ /* 0x000fe200078e7805 */
[----:B------:R-:W-:Y:S03]  /*6050*/  IMAD.U32 R8, RZ, RZ, UR44 ;  /* 0x0000002cff087e24 */ /* 0x000fe6000f8e00ff */
[----:B------:R-:W-:Y:S01]  /*6060*/  @P0 LOP3.LUT R5, R10, R5, RZ, 0xfc, !PT ;  /* 0x000000050a050212 */ /* 0x000fe200078efcff */
[----:B------:R-:W-:Y:S06]  /*6070*/  @!P5 BRA `(.L_x_92) ;  /* 0x00000000000cd947 */ /* 0x000fec0003800000 */
[----:B------:R-:W-:Y:S04]  /*6080*/  SHF.L.U32 R3, R3, 0x1f, RZ ;  /* 0x0000001f03037819 */ /* 0x000fe800000006ff */
[----:B------:R-:W1:Y:S02]  /*6090*/  SYNCS.PHASECHK.TRANS64.TRYWAIT P1, [R0+URZ+0x20], R3 ;  /* 0x00002003000075a7 */ /* 0x000e6400080211ff */
[----:B-1----:R-:W-:Y:S05]  /*60a0*/  @!P1 BRA `(.L_x_93) ;  /* 0x0000003400d89947 */ /* 0x002fea0003800000 */
.L_x_92:
[----:B------:R-:W-:Y:S05]  /*60b0*/  BSYNC B0 ;  /* 0x0000000000007941 */ /* 0x000fea0003800000 */
.L_x_91:
[----:B------:R-:W-:Y:S01]  /*60c0*/  @P0 LOP3.LUT P2, RZ, R6, 0x4, RZ, 0xc0, !PT ;  /* 0x0000000406ff0812 */ /* 0x000fe2000784c0ff */
[----:B------:R-:W-:Y:S01]  /*60d0*/  @P0 IMAD R5, R8, 0x3800, R5 ;  /* 0x0000380008050824 */ /* 0x000fe200078e0205 */
[----:B------:R-:W-:Y:S02]  /*60e0*/  PLOP3.LUT P1, PT, PT, PT, PT, 0x8, 0x80 ;  /* 0x000000000080781c */ /* 0x000fe40003f2e170 */
[----:B------:R-:W-:Y:S02]  /*60f0*/  CS2R R130, SRZ ;  /* 0x0000000000827805 */ /* 0x000fe4000001ff00 */
[----:B------:R-:W-:Y:S02]  /*6100*/  @P0 PLOP3.LUT P1, PT, P2, PT, PT, 0x80, 0x8 ;  /* 0x000000000008081c */ /* 0x000fe4000172f070 */
[----:B------:R-:W-:Y:S02]  /*6110*/  CS2R R128, SRZ ;  /* 0x0000000000807805 */ /* 0x000fe4000001ff00 */
[----:B------:R-:W-:Y:S02]  /*6120*/  @P0 LEA R5, R5, UR43, 0x1 ;  /* 0x0000002b05050c11 */ /* 0x000fe4000f8e08ff */
        /* <DEDUP_REMOVED lines=24> */
[----:B------:R-:W-:Y:S01]  /*62b0*/  IMAD.MOV.U32 R234, RZ, RZ, RZ ;  /* 0x000000ffffea7224 */ /* 0x000fe200078e00ff */
[----:B------:R-:W-:Y:S01]  /*62c0*/  CS2R R232, SRZ ;  /* 0x0000000000e87805 */ /* 0x000fe2000001ff00 */
[----:B------:R-:W-:Y:S05]  /*62d0*/  @P0 WARPSYNC.ALL ;  /* 0x0000000000000948 */ /* 0x000fea0003800000 */
[----:B------:R2:W2:Y:S01]  /*62e0*/  @P0 LDSM.16.M88.4 R128, [R5+0x200] ;  /* 0x000200000580083b */ /* 0x0004a20000000200 */
[C---:B-1----:R-:W-:Y:S02]  /*62f0*/  @P0 VIADD R3, R5.reuse, 0x200 ;  /* 0x0000020005030836 */ /* 0x042fe40000000000 */
[----:B------:R-:W-:Y:S01]  /*6300*/  @P0 VIADD R0, R5, 0x220 ;  /* 0x0000022005000836 */ /* 0x000fe20000000000 */
[----:B------:R1:W1:Y:S01]  /*6310*/  @P0 LDSM.16.M88.4 R144, [R5+0x1200] ;  /* 0x001200000590083b */ /* 0x0002620000000200 */
[----:B------:R-:W-:Y:S03]  /*6320*/  @P1 VIADD R0, R3, 0xffffffe0 ;  /* 0xffffffe003001836 */ /* 0x000fe60000000000 */
[----:B------:R1:W1:Y:S04]  /*6330*/  @P0 LDSM.16.M88.4 R160, [R5+0x2200] ;  /* 0x0022000005a0083b */ /* 0x0002680000000200 */
[----:B------:R1:W1:Y:S04]  /*6340*/  @P0 LDSM.16.M88.4 R176, [R5+0x3200] ;  /* 0x0032000005b0083b */ /* 0x0002680000000200 */
[----:B------:R1:W1:Y:S04]  /*6350*/  @P0 LDSM.16.M88.4 R192, [R5+0x4200] ;  /* 0x0042000005c0083b */ /* 0x0002680000000200 */
[----:B------:R1:W1:Y:S04]  /*6360*/  @P0 LDSM.16.M88.4 R208, [R5+0x5200] ;  /* 0x0052000005d0083b */ /* 0x0002680000000200 */
[----:B------:R1:W1:Y:S04]  /*6370*/  @P0 LDSM.16.M88.4 R224, [R5+0x6200] ;  /* 0x0062000005e0083b */ /* 0x0002680000000200 */
[----:B------:R1:W1:Y:S04]  /*6380*/  @P0 LDSM.16.M88.4 R136, [R0] ;  /* 0x000000000088083b */ /* 0x0002680000000200 */
[----:B------:R1:W1:Y:S04]  /*6390*/  @P0 LDSM.16.M88.4 R152, [R0+0x1000] ;  /* 0x001000000098083b */ /* 0x0002680000000200 */
[----:B------:R1:W1:Y:S04]  /*63a0*/  @P0 LDSM.16.M88.4 R168, [R0+0x2000] ;  /* 0x0020000000a8083b */ /* 0x0002680000000200 */
[----:B------:R1:W1:Y:S04]  /*63b0*/  @P0 LDSM.16.M88.4 R184, [R0+0x3000] ;  /* 0x0030000000b8083b */ /* 0x0002680000000200 */
[----:B------:R1:W1:Y:S04]  /*63c0*/  @P0 LDSM.16.M88.4 R200, [R0+0x4000] ;  /* 0x0040000000c8083b */ /* 0x0002680000000200 */
[----:B------:R1:W1:Y:S04]  /*63d0*/  @P0 LDSM.16.M88.4 R216, [R0+0x5000] ;  /* 0x0050000000d8083b */ /* 0x0002680000000200 */
[----:B--2---:R1:W1:Y:S02]  /*63e0*/  @P0 LDSM.16.M88.4 R232, [R0+0x6000] ;  /* 0x0060000000e8083b */ /* 0x0042640000000200 */
.L_x_90:
[----:B------:R-:W-:Y:S05]  /*63f0*/  BSYNC B1 ;  /* 0x0000000000017941 */ /* 0x000fea0003800000 */
.L_x_89:
[----:B-1----:R-:W-:Y:S04]  /*6400*/  LEA.HI R0, R120, R120, RZ, 0x1 ;  /* 0x0000007878007211 */ /* 0x002fe800078f08ff */
[----:B------:R-:W-:Y:S02]  /*6410*/  SHF.R.U32.HI R7, RZ, 0x1, R0 ;  /* 0x00000001ff077819 */ /* 0x000fe40000011600 */
[----:B------:R-:W-:Y:S03]  /*6420*/  LOP3.LUT R5, R0, 0xffe, RZ, 0xc0, !PT ;  /* 0x00000ffe00057812 */ /* 0x000fe600078ec0ff */
[----:B------:R-:W-:Y:S02]  /*6430*/  IMAD R3, R7, 0xe0, R2 ;  /* 0x000000e007037824 */ /* 0x000fe400078e0202 */
[----:B------:R-:W-:Y:S04]  /*6440*/  IMAD.IADD R0, R120, 0x1, -R5 ;  /* 0x0000000178007824 */ /* 0x000fe800078e0a05 */
[----:B------:R-:W-:Y:S05]  /*6450*/  IMAD R122, R0, 0x100000, R3 ;  /* 0x00100000007a7824 */ /* 0x000fea00078e0203 */
[----:B------:R-:W-:Y:S04]  /*6460*/  SHF.R.U32.HI R11, RZ, 0x15, R122 ;  /* 0x00000015ff0b7819 */ /* 0x000fe8000001167a */
[----:B------:R-:W-:Y:S01]  /*6470*/  LOP3.LUT P0, RZ, R11, 0x3, R248, 0x48, !PT ;  /* 0x000000030bff7812 */ /* 0x000fe200078048f8 */
[----:B------:R-:W-:Y:S01]  /*6480*/  @!UPT UIADD3 URZ, UPT, UPT, URZ, URZ, URZ ;  /* 0x000000fffffff290 */ /* 0x000fe2000fffe0ff */
[----:B----4-:R-:W-:Y:S11]  /*6490*/  @P4 BRA `(.L_x_94) ;  /* 0x0000000000084947 */ /* 0x010ff60003800000 */
[----:B------:R-:W1:Y:S02]  /*64a0*/  SYNCS.PHASECHK.TRANS64.TRYWAIT P1, [R16+UR43+0x70], R9 ;  /* 0x00007009100075a7 */ /* 0x000e64000802112b */
[----:B-1----:R-:W-:Y:S05]  /*64b0*/  @!P1 BRA `(.L_x_95) ;  /* 0x0000003000e89947 */ /* 0x002fea0003800000 */
.L_x_94:
[----:B------:R-:W-:Y:S05]  /*64c0*/  @!P0 BRA `(.L_x_96) ;  /* 0x0000000000408947 */ /* 0x000fea0003800000 */
[----:B------:R-:W2:Y:S01]  /*64d0*/  LDCU.64 UR8, c[0x4][0x70] ;  /* 0x01000e00ff0877ac */ /* 0x000ea20008000a00 */
[----:B------:R-:W-:Y:S01]  /*64e0*/  MOV R15, 0x0 ;  /* 0x00000000000f7802 */ /* 0x000fe20000000f00 */
[----:B------:R-:W-:Y:S02]  /*64f0*/  HFMA2 R12, -RZ, RZ, 0, 5.9604644775390625e-08 ;  /* 0x00000001ff0c7431 */ /* 0x000fe400000001ff */
[----:B------:R-:W-:Y:S02]  /*6500*/  IMAD.MOV.U32 R8, RZ, RZ, 0x192 ;  /* 0x00000192ff087424 */ /* 0x000fe400078e00ff */
[----:B------:R-:W-:Y:S01]  /*6510*/  IMAD.MOV.U32 R13, RZ, RZ, RZ ;  /* 0x000000ffff0d7224 */ /* 0x000fe200078e00ff */
[----:B------:R-:W4:Y:S01]  /*6520*/  LDCU.64 UR6, c[0x4][0x78] ;  /* 0x01000f00ff0677ac */ /* 0x000f220008000a00 */
[----:B------:R-:W3:Y:S01]  /*6530*/  LDC.64 R14, c[0x4][R15] ;  /* 0x010000000f0e7b82 */ /* 0x000ee20000000a00 */
[----:B------:R-:W5:Y:S01]  /*6540*/  LDCU.64 UR4, c[0x4][0x10] ;  /* 0x01000200ff0477ac */ /* 0x000f620008000a00 */
[----:B--2---:R-:W-:Y:S01]  /*6550*/  MOV R5, UR9 ;  /* 0x0000000900057c02 */ /* 0x004fe20008000f00 */
[----:B-1----:R-:W-:Y:S01]  /*6560*/  IMAD.U32 R4, RZ, RZ, UR8 ;  /* 0x00000008ff047e24 */ /* 0x002fe2000f8e00ff */
[----:B----4-:R-:W-:Y:S01]  /*6570*/  MOV R7, UR7 ;  /* 0x0000000700077c02 */ /* 0x010fe20008000f00 */
[----:B------:R-:W-:Y:S01]  /*6580*/  IMAD.U32 R6, RZ, RZ, UR6 ;  /* 0x00000006ff067e24 */ /* 0x000fe2000f8e00ff */
[----:B-----5:R-:W-:Y:S01]  /*6590*/  MOV R11, UR5 ;  /* 0x00000005000b7c02 */ /* 0x020fe20008000f00 */
[----:B------:R-:W-:Y:S02]  /*65a0*/  IMAD.U32 R10, RZ, RZ, UR4 ;  /* 0x00000004ff0a7e24 */ /* 0x000fe4000f8e00ff */
[----:B------:R-:W-:Y:S07]  /*65b0*/  LEPC R20, `(.L_x_96) ;  /* 0x000000001014794e */ /* 0x000fee0000000000 */
[----:B---3--:R-:W-:Y:S05]  /*65c0*/  CALL.ABS.NOINC R14 ;  /* 0x000000000e007343 */ /* 0x008fea0003c00000 */
.L_x_96:
[----:B------:R-:W-:Y:S05]  /*65d0*/  WARPSYNC.ALL ;  /* 0x0000000000007948 */ /* 0x000fea0003800000 */
[C---:B------:R-:W-:Y:S01]  /*65e0*/  R2UR UR4, R122.reuse ;  /* 0x000000007a0472ca */ /* 0x040fe200000e0000 */
[----:B------:R-:W-:Y:S05]  /*65f0*/  VIADD R3, R122, 0x20 ;  /* 0x000000207a037836 */ /* 0x000fea0000000000 */
[----:B------:R-:W-:Y:S04]  /*6600*/  SHF.R.U32.HI R3, RZ, 0x15, R3 ;  /* 0x00000015ff037819 */ /* 0x000fe80000011603 */
[----:B------:R-:W-:Y:S03]  /*6610*/  LOP3.LUT P0, RZ, R3, 0x3, R248, 0x48, !PT ;  /* 0x0000000303ff7812 */ /* 0x000fe600078048f8 */
[----:B------:R-:W2:Y:S10]  /*6620*/  LDTM.16dp256bit.x4 R104, tmem[UR4] ;  /* 0x00000004006879ee */ /* 0x000eb40008120000 */
[----:B--2---:R-:W-:Y:S05]  /*6630*/  @!P0 BRA `(.L_x_97) ;  /* 0x0000000000408947 */ /* 0x004fea0003800000 */
        /* <DEDUP_REMOVED lines=16> */
.L_x_97:
[----:B------:R-:W-:Y:S05]  /*6740*/  WARPSYNC.ALL ;  /* 0x0000000000007948 */ /* 0x000fea0003800000 */
[C---:B------:R-:W-:Y:S01]  /*6750*/  R2UR UR4, R122.reuse ;  /* 0x000000007a0472ca */ /* 0x040fe200000e0000 */
[----:B------:R-:W-:Y:S05]  /*6760*/  VIADD R3, R122, 0x40 ;  /* 0x000000407a037836 */ /* 0x000fea0000000000 */
[----:B------:R-:W-:Y:S04]  /*6770*/  SHF.R.U32.HI R3, RZ, 0x15, R3 ;  /* 0x00000015ff037819 */ /* 0x000fe80000011603 */
[----:B------:R-:W-:Y:S03]  /*6780*/  LOP3.LUT P0, RZ, R3, 0x3, R248, 0x48, !PT ;  /* 0x0000000303ff7812 */ /* 0x000fe600078048f8 */
[----:B------:R-:W2:Y:S10]  /*6790*/  LDTM.16dp256bit.x4 R88, tmem[UR4+0x20] ;  /* 0x00002004005879ee */ /* 0x000eb40008120000 */
        /* <DEDUP_REMOVED lines=17> */
.L_x_98:
        /* <DEDUP_REMOVED lines=23> */
.L_x_99:
        /* <DEDUP_REMOVED lines=23> */
.L_x_100:
        /* <DEDUP_REMOVED lines=23> */
.L_x_101:
        /* <DEDUP_REMOVED lines=23> */
.L_x_102:
[----:B------:R-:W1:Y:S01]  /*6e70*/  S2R R240, SR_TID.X ;  /* 0x0000000000f07919 */ /* 0x000e620000002100 */
[----:B------:R-:W-:Y:S05]  /*6e80*/  WARPSYNC.ALL ;  /* 0x0000000000007948 */ /* 0x000fea0003800000 */
[----:B-1----:R-:W-:Y:S02]  /*6e90*/  LOP3.LUT P2, R4, R240, 0x60, RZ, 0xc0, !PT ;  /* 0x00000060f0047812 */ /* 0x002fe4000784c0ff */
[----:B------:R-:W-:Y:S01]  /*6ea0*/  R2UR UR4, R122 ;  /* 0x000000007a0472ca */ /* 0x000fe200000e0000 */
[----:B------:R-:W1:Y:S01]  /*6eb0*/  S2UR UR13, SR_CgaCtaId ;  /* 0x00000000000d79c3 */ /* 0x000e620000008800 */
[----:B------:R-:W-:Y:S01]  /*6ec0*/  R2UR UR5, R16 ;  /* 0x00000000100572ca */ /* 0x000fe200000e0000 */
[----:B------:R-:W-:Y:S01]  /*6ed0*/  UMOV UR7, 0x400 ;  /* 0x0000040000077882 */ /* 0x000fe20000000000 */
[----:B------:R-:W-:Y:S01]  /*6ee0*/  ISETP.NE.AND P1, PT, R4, RZ, PT ;  /* 0x000000ff0400720c */ /* 0x000fe20003f25270 */
[C---:B---3--:R-:W-:Y:S01]  /*6ef0*/  FMUL R0, R121.reuse, R104 ;  /* 0x0000006879007220 */ /* 0x048fe20000400000 */
[C---:B------:R-:W-:Y:S01]  /*6f00*/  SHF.L.U32 R124, R128.reuse, 0x10, RZ ;  /* 0x00000010807c7819 */ /* 0x040fe200000006ff */
[C---:B------:R-:W-:Y:S01]  /*6f10*/  FMUL R3, R121.reuse, R105 ;  /* 0x0000006979037220 */ /* 0x040fe20000400000 */
[----:B------:R-:W-:Y:S01]  /*6f20*/  LOP3.LUT R126, R128, 0xffff0000, RZ, 0xc0, !PT ;  /* 0xffff0000807e7812 */ /* 0x000fe200078ec0ff */
[----:B------:R-:W-:Y:S01]  /*6f30*/  FMUL R20, R121, R106 ;  /* 0x0000006a79147220 */ /* 0x000fe20000400000 */
[----:B------:R-:W-:Y:S01]  /*6f40*/  SHF.L.U32 R125, R129, 0x10, RZ ;  /* 0x00000010817d7819 */ /* 0x000fe200000006ff */
[----:B------:R-:W-:Y:S01]  /*6f50*/  FFMA R0, R123, R124, R0 ;  /* 0x0000007c7b007223 */ /* 0x000fe20000000000 */
[----:B------:R-:W-:Y:S01]  /*6f60*/  LOP3.LUT R128, R129, 0xffff0000, RZ, 0xc0, !PT ;  /* 0xffff000081807812 */ /* 0x000fe200078ec0ff */
[----:B------:R-:W2:Y:S01]  /*6f70*/  LDTM.16dp256bit.x4 R4, tmem[UR4+0xc0] ;  /* 0x0000c004000479ee */ /* 0x000ea20008120000 */
[C---:B------:R-:W-:Y:S01]  /*6f80*/  SHF.L.U32 R129, R131.reuse, 0x10, RZ ;  /* 0x0000001083817819 */ /* 0x040fe200000006ff */
[----:B------:R-:W-:Y:S01]  /*6f90*/  NOP ;  /* 0x0000000000007918 */ /* 0x000fe20000000000 */
[----:B------:R-:W-:Y:S01]  /*6fa0*/  LOP3.LUT R132, R131, 0xffff0000, RZ, 0xc0, !PT ;  /* 0xffff000083847812 */ /* 0x000fe200078ec0ff */
[C---:B------:R-:W-:Y:S01]  /*6fb0*/  FFMA R3, R123.reuse, R126, R3 ;  /* 0x0000007e7b037223 */ /* 0x040fe20000000003 */
[C---:B------:R-:W-:Y:S01]  /*6fc0*/  SHF.L.U32 R131, R136.reuse, 0x10, RZ ;  /* 0x0000001088837819 */ /* 0x040fe200000006ff */
[----:B------:R-:W-:Y:S01]  /*6fd0*/  FFMA R20, R123, R125, R20 ;  /* 0x0000007d7b147223 */ /* 0x000fe20000000014 */
[----:B------:R-:W-:Y:S01]  /*6fe0*/  LOP3.LUT R134, R136, 0xffff0000, RZ, 0xc0, !PT ;  /* 0xffff000088867812 */ /* 0x000fe200078ec0ff */
[----:B------:R-:W-:Y:S01]  /*6ff0*/  FMUL R21, R121, R107 ;  /* 0x0000006b79157220 */ /* 0x000fe20000400000 */
[----:B------:R-:W-:Y:S01]  /*7000*/  SHF.L.U32 R133, R137, 0x10, RZ ;  /* 0x0000001089857819 */ /* 0x000fe200000006ff */
[----:B------:R-:W-:Y:S01]  /*7010*/  FMUL R22, R121, R108 ;  /* 0x0000006c79167220 */ /* 0x000fe20000400000 */
[----:B------:R-:W-:Y:S01]  /*7020*/  LOP3.LUT R136, R137, 0xffff0000, RZ, 0xc0, !PT ;  /* 0xffff000089887812 */ /* 0x000fe200078ec0ff */
[----:B------:R-:W-:Y:S01]  /*7030*/  FFMA R21, R123, R128, R21 ;  /* 0x000000807b157223 */ /* 0x000fe20000000015 */
[----:B------:R-:W-:Y:S01]  /*7040*/  SHF.L.U32 R137, R139, 0x10, RZ ;  /* 0x000000108b897819 */ /* 0x000fe200000006ff */
[----:B------:R-:W-:Y:S01]  /*7050*/  FMUL R23, R121, R109 ;  /* 0x0000006d79177220 */ /* 0x000fe20000400000 */
[----:B------:R-:W-:Y:S01]  /*7060*/  LOP3.LUT R140, R139, 0xffff0000, RZ, 0xc0, !PT ;  /* 0xffff00008b8c7812 */ /* 0x000fe200078ec0ff */
[C---:B------:R-:W-:Y:S01]  /*7070*/  FMUL R104, R121.reuse, R110 ;  /* 0x0000006e79687220 */ /* 0x040fe20000400000 */
[C---:B------:R-:W-:Y:S01]  /*7080*/  SHF.L.U32 R139, R144.reuse, 0x10, RZ ;  /* 0x00000010908b7819 */ /* 0x040fe200000006ff */
[C---:B------:R-:W-:Y:S01]  /*7090*/  FMUL R105, R121.reuse, R111 ;  /* 0x0000006f79697220 */ /* 0x040fe20000400000 */
[----:B------:R-:W-:Y:S01]  /*70a0*/  LOP3.LUT R142, R144, 0xffff0000, RZ, 0xc0, !PT ;  /* 0xffff0000908e7812 */ /* 0x000fe200078ec0ff */
[----:B------:R-:W-:Y:S01]  /*70b0*/  FMUL R106, R121, R112 ;  /* 0x00000070796a7220 */ /* 0x000fe20000400000 */
[----:B------:R-:W-:Y:S01]  /*70c0*/  SHF.L.U32 R141, R145, 0x10, RZ ;  /* 0x00000010918d7819 */ /* 0x000fe200000006ff */
[----:B------:R-:W-:Y:S01]  /*70d0*/  FMUL R107, R121, R113 ;  /* 0x00000071796b7220 */ /* 0x000fe20000400000 */
[----:B------:R-:W-:Y:S01]  /*70e0*/  LOP3.LUT R144, R145, 0xffff0000, RZ, 0xc0, !PT ;  /* 0xffff000091907812 */ /* 0x000fe200078ec0ff */
[----:B-1----:R-:W-:Y:S01]  /*70f0*/  ULEA UR7, UR13, UR7, 0x18 ;  /* 0x000000070d077291 */ /* 0x002fe2000f8ec0ff */
        /* <DEDUP_REMOVED lines=11> */
[----:B------:R-:W-:Y:S01]  /*71b0*/  FMUL R113, R121, R119 ;  /* 0x0000007779717220 */ /* 0x000fe20000400000 */
        /* <DEDUP_REMOVED lines=95> */
[C---:B------:R-:W-:Y:S01]  /*77b0*/  FMUL R71, R121.reuse, R71 ;  /* 0x0000004779477220 */ /* 0x040fe20000400000 */
[C---:B------:R-:W-:Y:S01]  /*77c0*/  SHF.L.U32 R241, R240.reuse, 0x5, RZ ;  /* 0x00000005f0f17819 */ /* 0x040fe200000006ff */
[----:B------:R-:W-:Y:S01]  /*77d0*/  FMUL R40, R121, R40 ;  /* 0x0000002879287220 */ /* 0x000fe20000400000 */
[----:B------:R-:W-:Y:S01]  /*77e0*/  SHF.L.U32 R217, R219, 0x10, RZ ;  /* 0x00000010dbd97819 */ /* 0x000fe200000006ff */
[----:B------:R-:W-:Y:S01]  /*77f0*/  FMUL R41, R121, R41 ;  /* 0x0000002979297220 */ /* 0x000fe20000400000 */
[----:B------:R-:W-:Y:S01]  /*7800*/  LOP3.LUT R220, R219, 0xffff0000, RZ, 0xc0, !PT ;  /* 0xffff0000dbdc7812 */ /* 0x000fe200078ec0ff */
[C---:B------:R-:W-:Y:S01]  /*7810*/  FMUL R42, R121.reuse, R42 ;  /* 0x0000002a792a7220 */ /* 0x040fe20000400000 */
[----:B------:R-:W-:Y:S01]  /*7820*/  SHF.L.U32 R244, R240, 0x4, RZ ;  /* 0x00000004f0f47819 */ /* 0x000fe200000006ff */
        /* <DEDUP_REMOVED lines=13> */
[----:B------:R-:W-:Y:S01]  /*7900*/  SHF.L.U32 R242, R240, 0x2, RZ ;  /* 0x00000002f0f27819 */ /* 0x000fe200000006ff */
[----:B------:R-:W-:Y:S01]  /*7910*/  FMUL R50, R121, R50 ;  /* 0x0000003279327220 */ /* 0x000fe20000400000 */
[----:B------:R-:W-:Y:S01]  /*7920*/  LOP3.LUT R243, R241, 0xc0, RZ, 0xc0, !PT ;  /* 0x000000c0f1f37812 */ /* 0x000fe200078ec0ff */
[C---:B------:R-:W-:Y:S01]  /*7930*/  FMUL R51, R121.reuse, R51 ;  /* 0x0000003379337220 */ /* 0x040fe20000400000 */
[C---:B------:R-:W-:Y:S01]  /*7940*/  SHF.L.U32 R227, R232.reuse, 0x10, RZ ;  /* 0x00000010e8e37819 */ /* 0x040fe200000006ff */
[C---:B------:R-:W-:Y:S01]  /*7950*/  FMUL R52, R121.reuse, R52 ;  /* 0x0000003479347220 */ /* 0x040fe20000400000 */
[----:B------:R-:W-:Y:S01]  /*7960*/  LOP3.LUT R230, R232, 0xffff0000, RZ, 0xc0, !PT ;  /* 0xffff0000e8e67812 */ /* 0x000fe200078ec0ff */
        /* <DEDUP_REMOVED lines=10> */
[----:B------:R-:W-:Y:S01]  /*7a10*/  FMUL R26, R121, R26 ;  /* 0x0000001a791a7220 */ /* 0x000fe20000400000 */
[----:B------:R-:W-:Y:S01]  /*7a20*/  LOP3.LUT R235, R243, 0x18, R242, 0xf8, !PT ;  /* 0x00000018f3eb7812 */ /* 0x000fe200078ef8f2 */
[C---:B------:R-:W-:Y:S01]  /*7a30*/  FMUL R27, R121.reuse, R27 ;  /* 0x0000001b791b7220 */ /* 0x040fe20000400000 */
[--C-:B------:R-:W-:Y:S01]  /*7a40*/  LOP3.LUT R244, R244, 0x20, R241.reuse, 0xf8, !PT ;  /* 0x00000020f4f47812 */ /* 0x100fe200078ef8f1 */
[C---:B------:R-:W-:Y:S01]  /*7a50*/  FMUL R28, R121.reuse, R28 ;  /* 0x0000001c791c7220 */ /* 0x040fe20000400000 */
[----:B------:R-:W-:Y:S01]  /*7a60*/  SHF.R.U32.HI R242, RZ, 0x1, R240 ;  /* 0x00000001fff27819 */ /* 0x000fe200000116f0 */
[C---:B------:R-:W-:Y:S01]  /*7a70*/  FMUL R29, R121.reuse, R29 ;  /* 0x0000001d791d7220 */ /* 0x040fe20000400000 */
[----:B------:R-:W-:Y:S01]  /*7a80*/  LOP3.LUT P0, RZ, R240, 0x4, RZ, 0xc0, !PT ;  /* 0x00000004f0ff7812 */ /* 0x000fe2000780c0ff */
[C---:B------:R-:W-:Y:S01]  /*7a90*/  FMUL R30, R121.reuse, R30 ;  /* 0x0000001e791e7220 */ /* 0x040fe20000400000 */
[----:B------:R-:W-:Y:S01]  /*7aa0*/  LOP3.LUT R240, R244, 0x100, R241, 0xf8, !PT ;  /* 0x00000100f4f07812 */ /* 0x000fe200078ef8f1 */
[----:B------:R-:W-:Y:S01]  /*7ab0*/  FMUL R31, R121, R31 ;  /* 0x0000001f791f7220 */ /* 0x000fe20000400000 */
[----:B------:R-:W-:Y:S01]  /*7ac0*/  LOP3.LUT R235, R235, 0x8, R242, 0x78, !PT ;  /* 0x00000008ebeb7812 */ /* 0x000fe200078e78f2 */
[C---:B------:R-:W-:Y:S01]  /*7ad0*/  FMUL R32, R121.reuse, R32 ;  /* 0x0000002079207220 */ /* 0x040fe20000400000 */
[----:B------:R-:W-:Y:S01]  /*7ae0*/  SHF.L.U32 R127, R130, 0x10, RZ ;  /* 0x00000010827f7819 */ /* 0x000fe200000006ff */
[C---:B------:R-:W-:Y:S01]  /*7af0*/  FMUL R33, R121.reuse, R33 ;  /* 0x0000002179217220 */ /* 0x040fe20000400000 */
[----:B------:R-:W-:Y:S01]  /*7b00*/  LOP3.LUT R242, R240, R235, RZ, 0xfc, !PT ;  /* 0x000000ebf0f27212 */ /* 0x000fe200078efcff */
[----:B------:R-:W-:Y:S01]  /*7b10*/  FMUL R34, R121, R34 ;  /* 0x0000002279227220 */ /* 0x000fe20000400000 */
[----:B------:R-:W-:Y:S01]  /*7b20*/  MOV R235, UR44 ;  /* 0x0000002c00eb7c02 */ /* 0x000fe20008000f00 */
[----:B------:R-:W-:Y:S01]  /*7b30*/  UMOV UR4, 0x400 ;  /* 0x0000040000047882 */ /* 0x000fe20000000000 */
[----:B------:R-:W-:Y:S01]  /*7b40*/  LOP3.LUT R130, R130, 0xffff0000, RZ, 0xc0, !PT ;  /* 0xffff000082827812 */ /* 0x000fe200078ec0ff */
[----:B------:R-:W-:Y:S01]  /*7b50*/  ULEA UR4, UR13, UR4, 0x18 ;  /* 0x000000040d047291 */ /* 0x000fe2000f8ec0ff */
[----:B------:R-:W-:Y:S01]  /*7b60*/  F2FP.BF16.F32.PACK_AB R240, R3, R0 ;  /* 0x0000000003f0723e */ /* 0x000fe200000010ff */
[----:B------:R-:W-:Y:S01]  /*7b70*/  IMAD R242, R235, 0x3800, R242 ;  /* 0x00003800ebf27824 */ /* 0x000fe200078e02f2 */
[C---:B------:R-:W-:Y:S01]  /*7b80*/  SHF.L.U32 R135, R138.reuse, 0x10, RZ ;  /* 0x000000108a877819 */ /* 0x040fe200000006ff */
[C---:B------:R-:W-:Y:S01]  /*7b90*/  FFMA R22, R123.reuse, R127, R22 ;  /* 0x0000007f7b167223 */ /* 0x040fe20000000016 */
[----:B------:R-:W-:Y:S01]  /*7ba0*/  LOP3.LUT R138, R138, 0xffff0000, RZ, 0xc0, !PT ;  /* 0xffff00008a8a7812 */ /* 0x000fe200078ec0ff */
[----:B------:R-:W-:Y:S01]  /*7bb0*/  UIADD3 UR4, UPT, UPT, UR4, 0x90, UR5 ;  /* 0x0000009004047890 */ /* 0x000fe2000fffe005 */
[----:B------:R-:W-:Y:S01]  /*7bc0*/  LEA R235, R242, UR7, 0x1 ;  /* 0x00000007f2eb7c11 */ /* 0x000fe2000f8e08ff */
[----:B------:R-:W-:Y:S01]  /*7bd0*/  FFMA R23, R123, R130, R23 ;  /* 0x000000827b177223 */ /* 0x000fe20000000017 */
[----:B------:R-:W-:Y:S01]  /*7be0*/  F2FP.BF16.F32.PACK_AB R241, R21, R20 ;  /* 0x0000001415f1723e */ /* 0x000fe200000010ff */
[----:B------:R-:W-:Y:S01]  /*7bf0*/  FFMA R104, R123, R129, R104 ;  /* 0x000000817b687223 */ /* 0x000fe20000000068 */
[----:B------:R-:W-:Y:S01]  /*7c00*/  IADD3 R243, PT, PT, R235, 0x200, RZ ;  /* 0x00000200ebf37810 */ /* 0x000fe20007ffe0ff */
[----:B------:R-:W-:Y:S01]  /*7c10*/  FFMA R105, R123, R132, R105 ;  /* 0x000000847b697223 */ /* 0x000fe20000000069 */
[----:B------:R-:W-:Y:S01]  /*7c20*/  IADD3 R0, PT, PT, R235, 0x220, RZ ;  /* 0x00000220eb007810 */ /* 0x000fe20007ffe0ff */
[----:B------:R-:W-:Y:S01]  /*7c30*/  UPRMT UR4, UR13, 0x654, UR4 ;  /* 0x000006540d047896 */ /* 0x000fe20008000004 */
[----:B------:R-:W-:Y:S01]  /*7c40*/  @P0 IADD3 R0, PT, PT, R243, -0x20, RZ ;  /* 0xffffffe0f3000810 */ /* 0x000fe20007ffe0ff */
[----:B------:R-:W-:Y:S01]  /*7c50*/  FFMA R106, R123, R131, R106 ;  /* 0x000000837b6a7223 */ /* 0x000fe2000000006a */
[----:B------:R-:W-:Y:S01]  /*7c60*/  F2FP.BF16.F32.PACK_AB R242, R23, R22 ;  /* 0x0000001617f2723e */ /* 0x000fe200000010ff */
[----:B------:R-:W-:Y:S01]  /*7c70*/  FFMA R107, R123, R134, R107 ;  /* 0x000000867b6b7223 */ /* 0x000fe2000000006b */
[----:B------:R-:W-:Y:S01]  /*7c80*/  F2FP.BF16.F32.PACK_AB R243, R105, R104 ;  /* 0x0000006869f3723e */ /* 0x000fe200000010ff */
[C---:B------:R-:W-:Y:S01]  /*7c90*/  FFMA R108, R123.reuse, R133, R108 ;  /* 0x000000857b6c7223 */ /* 0x040fe2000000006c */
[C---:B------:R-:W-:Y:S01]  /*7ca0*/  SHF.L.U32 R143, R146.reuse, 0x10, RZ ;  /* 0x00000010928f7819 */ /* 0x040fe200000006ff */
[C---:B------:R-:W-:Y:S01]  /*7cb0*/  FFMA R109, R123.reuse, R136, R109 ;  /* 0x000000887b6d7223 */ /* 0x040fe2000000006d */
[----:B------:R-:W-:Y:S01]  /*7cc0*/  LOP3.LUT R146, R146, 0xffff0000, RZ, 0xc0, !PT ;  /* 0xffff000092927812 */ /* 0x000fe200078ec0ff */
[C---:B------:R-:W-:Y:S01]  /*7cd0*/  FFMA R110, R123.reuse, R135, R110 ;  /* 0x000000877b6e7223 */ /* 0x040fe2000000006e */
[C---:B------:R-:W-:Y:S01]  /*7ce0*/  SHF.L.U32 R151, R154.reuse, 0x10, RZ ;  /* 0x000000109a977819 */ /* 0x040fe200000006ff */
[----:B--2---:R-:W-:Y:S01]  /*7cf0*/  SYNCS.ARRIVE.TRANS64.RED.A1T0 RZ, [UR4], RZ ;  /* 0x000000ffffff79a7 */ /* 0x004fe20008100404 */
[----:B------:R-:W-:Y:S01]  /*7d00*/  LOP3.LUT R154, R154, 0xffff0000, RZ, 0xc0, !PT ;  /* 0xffff00009a9a7812 */ /* 0x000fe200078ec0ff */
[----:B------:R1:W-:Y:S01]  /*7d10*/  STSM.16.M88.4 [R235+0x200], R240 ;  /* 0x000200f0eb007844 */ /* 0x0003e20000000200 */
[C---:B------:R-:W-:Y:S01]  /*7d20*/  SHF.L.U32 R159, R162.reuse, 0x10, RZ ;  /* 0x00000010a29f7819 */ /* 0x040fe200000006ff */
[C---:B------:R-:W-:Y:S01]  /*7d30*/  FFMA R111, R123.reuse, R138, R111 ;  /* 0x0000008a7b6f7223 */ /* 0x040fe2000000006f */
[----:B------:R-:W-:Y:S01]  /*7d40*/  LOP3.LUT R162, R162, 0xffff0000, RZ, 0xc0, !PT ;  /* 0xffff0000a2a27812 */ /* 0x000fe200078ec0ff */
[C---:B------:R-:W-:Y:S01]  /*7d50*/  FFMA R112, R123.reuse, R137, R112 ;  /* 0x000000897b707223 */ /* 0x040fe20000000070 */
[C---:B------:R-:W-:Y:S01]  /*7d60*/  SHF.L.U32 R167, R170.reuse, 0x10, RZ ;  /* 0x00000010aaa77819 */ /* 0x040fe200000006ff */
[C---:B------:R-:W-:Y:S01]  /*7d70*/  FFMA R113, R123.reuse, R140, R113 ;  /* 0x0000008c7b717223 */ /* 0x040fe20000000071 */
[----:B------:R-:W-:Y:S01]  /*7d80*/  LOP3.LUT R170, R170, 0xffff0000, RZ, 0xc0, !PT ;  /* 0xffff0000aaaa7812 */ /* 0x000fe200078ec0ff */
[----:B------:R-:W-:Y:S01]  /*7d90*/  FFMA R88, R123, R139, R88 ;  /* 0x0000008b7b587223 */ /* 0x000fe20000000058 */
[----:B------:R-:W-:Y:S01]  /*7da0*/  F2FP.BF16.F32.PACK_AB R244, R107, R106 ;  /* 0x0000006a6bf4723e */ /* 0x000fe200000010ff */
[----:B------:R-:W-:Y:S01]  /*7db0*/  FFMA R89, R123, R142, R89 ;  /* 0x0000008e7b597223 */ /* 0x000fe20000000059 */
[----:B------:R-:W-:Y:S01]  /*7dc0*/  F2FP.BF16.F32.PACK_AB R245, R109, R108 ;  /* 0x0000006c6df5723e */ /* 0x000fe200000010ff */
        /* <DEDUP_REMOVED lines=18> */
[----:B------:R-:W-:Y:S01]  /*7ef0*/  FFMA R99, R123, R152, R99 ;  /* 0x000000987b637223 */ /* 0x000fe20000000063 */
[----:B-1----:R-:W-:Y:S01]  /*7f00*/  F2FP.BF16.F32.PACK_AB R240, R89, R88 ;  /* 0x0000005859f0723e */ /* 0x002fe200000010ff */
[----:B------:R-:W-:Y:S01]  /*7f10*/  FFMA R100, R123, R151, R100 ;  /* 0x000000977b647223 */ /* 0x000fe20000000064 */
[----:B------:R-:W-:Y:S01]  /*7f20*/  F2FP.BF16.F32.PACK_AB R241, R91, R90 ;  /* 0x0000005a5bf1723e */ /* 0x000fe200000010ff */
[----:B------:R-:W-:Y:S01]  /*7f30*/  FFMA R101, R123, R154, R101 ;  /* 0x0000009a7b657223 */ /* 0x000fe20000000065 */
[----:B------:R-:W-:Y:S01]  /*7f40*/  F2FP.BF16.F32.PACK_AB R242, R93, R92 ;  /* 0x0000005c5df2723e */ /* 0x000fe200000010ff */
[----:B------:R-:W-:Y:S01]  /*7f50*/  FFMA R102, R123, R153, R102 ;  /* 0x000000997b667223 */ /* 0x000fe20000000066 */
[----:B------:R-:W-:Y:S01]  /*7f60*/  F2FP.BF16.F32.PACK_AB R243, R95, R94 ;  /* 0x0000005e5ff3723e */ /* 0x000fe200000010ff */
        /* <DEDUP_REMOVED lines=8> */
[----:B------:R1:W-:Y:S01]  /*7ff0*/  STSM.16.M88.4 [R0], R244 ;  /* 0x000000f400007844 */ /* 0x0003e20000000200 */
[C---:B------:R-:W-:Y:S01]  /*8000*/  FFMA R75, R123.reuse, R160, R75 ;  /* 0x000000a07b4b7223 */ /* 0x040fe2000000004b */
[----:B------:R-:W-:Y:S01]  /*8010*/  LOP3.LUT R218, R218, 0xffff0000, RZ, 0xc0, !PT ;  /* 0xffff0000dada7812 */ /* 0x000fe200078ec0ff */
[C---:B------:R-:W-:Y:S05]  /*8020*/  FFMA R76, R123.reuse, R159, R76 ;  /* 0x0000009f7b4c7223 */ /* 0x040fea000000004c */
[----:B------:R2:W-:Y:S01]  /*8030*/  STSM.16.M88.4 [R235+0x1200], R240 ;  /* 0x001200f0eb007844 */ /* 0x0005e20000000200 */
[C---:B------:R-:W-:Y:S01]  /*8040*/  FFMA R77, R123.reuse, R162, R77 ;  /* 0x000000a27b4d7223 */ /* 0x040fe2000000004d */
[C---:B------:R-:W-:Y:S01]  /*8050*/  SHF.L.U32 R223, R226.reuse, 0x10, RZ ;  /* 0x00000010e2df7819 */ /* 0x040fe200000006ff */
[C---:B------:R-:W-:Y:S01]  /*8060*/  FFMA R78, R123.reuse, R161, R78 ;  /* 0x000000a17b4e7223 */ /* 0x040fe2000000004e */
[C---:B------:R-:W-:Y:S01]  /*8070*/  FFMA R79, R123.reuse, R164, R79 ;  /* 0x000000a47b4f7223 */ /* 0x040fe2000000004f */
[----:B------:R-:W-:Y:S01]  /*8080*/  LOP3.LUT R226, R226, 0xffff0000, RZ, 0xc0, !PT ;  /* 0xffff0000e2e27812 */ /* 0x000fe200078ec0ff */
[C---:B------:R-:W-:Y:S01]  /*8090*/  FFMA R80, R123.reuse, R163, R80 ;  /* 0x000000a37b507223 */ /* 0x040fe20000000050 */
[C---:B------:R-:W-:Y:S01]  /*80a0*/  FFMA R81, R123.reuse, R166, R81 ;  /* 0x000000a67b517223 */ /* 0x040fe20000000051 */
[C---:B------:R-:W-:Y:S01]  /*80b0*/  SHF.L.U32 R231, R234.reuse, 0x10, RZ ;  /* 0x00000010eae77819 */ /* 0x040fe200000006ff */
[C---:B------:R-:W-:Y:S01]  /*80c0*/  FFMA R82, R123.reuse, R165, R82 ;  /* 0x000000a57b527223 */ /* 0x040fe20000000052 */
[C---:B------:R-:W-:Y:S01]  /*80d0*/  FFMA R83, R123.reuse, R168, R83 ;  /* 0x000000a87b537223 */ /* 0x040fe20000000053 */
[----:B------:R-:W-:Y:S01]  /*80e0*/  LOP3.LUT R234, R234, 0xffff0000, RZ, 0xc0, !PT ;  /* 0xffff0000eaea7812 */ /* 0x000fe200078ec0ff */
[----:B------:R-:W-:Y:S01]  /*80f0*/  FFMA R84, R123, R167, R84 ;  /* 0x000000a77b547223 */ /* 0x000fe20000000054 */
[----:B------:R-:W-:Y:S01]  /*8100*/  F2FP.BF16.F32.PACK_AB R80, R81, R80 ;  /* 0x000000505150723e */ /* 0x000fe200000010ff */
[----:B------:R-:W-:Y:S01]  /*8110*/  FFMA R85, R123, R170, R85 ;  /* 0x000000aa7b557223 */ /* 0x000fe20000000055 */
[----:B------:R-:W-:Y:S01]  /*8120*/  F2FP.BF16.F32.PACK_AB R81, R83, R82 ;  /* 0x000000525351723e */ /* 0x000fe200000010ff */
[C---:B------:R-:W-:Y:S01]  /*8130*/  FFMA R86, R123.reuse, R169, R86 ;  /* 0x000000a97b567223 */ /* 0x040fe20000000056 */
[C---:B------:R-:W-:Y:S01]  /*8140*/  FFMA R87, R123.reuse, R172, R87 ;  /* 0x000000ac7b577223 */ /* 0x040fe20000000057 */
[----:B------:R-:W-:Y:S01]  /*8150*/  FFMA R56, R123, R171, R56 ;  /* 0x000000ab7b387223 */ /* 0x000fe20000000038 */
[----:B------:R-:W-:Y:S01]  /*8160*/  F2FP.BF16.F32.PACK_AB R82, R85, R84 ;  /* 0x000000545552723e */ /* 0x000fe200000010ff */
[C---:B------:R-:W-:Y:S01]  /*8170*/  FFMA R57, R123.reuse, R174, R57 ;  /* 0x000000ae7b397223 */ /* 0x040fe20000000039 */
[----:B------:R-:W-:Y:S01]  /*8180*/  FFMA R58, R123, R173, R58 ;  /* 0x000000ad7b3a7223 */ /* 0x000fe2000000003a */
[----:B------:R-:W-:Y:S01]  /*8190*/  F2FP.BF16.F32.PACK_AB R83, R87, R86 ;  /* 0x000000565753723e */ /* 0x000fe200000010ff */
[C---:B------:R-:W-:Y:S01]  /*81a0*/  FFMA R59, R123.reuse, R176, R59 ;  /* 0x000000b07b3b7223 */ /* 0x040fe2000000003b */
[----:B------:R-:W-:Y:S01]  /*81b0*/  FFMA R60, R123, R175, R60 ;  /* 0x000000af7b3c7223 */ /* 0x000fe2000000003c */
[----:B------:R-:W-:Y:S01]  /*81c0*/  F2FP.BF16.F32.PACK_AB R56, R57, R56 ;  /* 0x000000383938723e */ /* 0x000fe200000010ff */
        /* <DEDUP_REMOVED lines=8> */
[----:B------:R-:W-:Y:S01]  /*8250*/  FFMA R65, R123, R182, R65 ;  /* 0x000000b67b417223 */ /* 0x000fe20000000041 */
[----:B--2---:R-:W-:Y:S01]  /*8260*/  F2FP.BF16.F32.PACK_AB R240, R73, R72 ;  /* 0x0000004849f0723e */ /* 0x004fe200000010ff */
[----:B------:R-:W-:Y:S01]  /*8270*/  FFMA R66, R123, R181, R66 ;  /* 0x000000b57b427223 */ /* 0x000fe20000000042 */
[----:B------:R-:W-:Y:S01]  /*8280*/  F2FP.BF16.F32.PACK_AB R241, R75, R74 ;  /* 0x0000004a4bf1723e */ /* 0x000fe200000010ff */
[----:B------:R1:W-:Y:S01]  /*8290*/  STSM.16.M88.4 [R0+0x1000], R244 ;  /* 0x001000f400007844 */ /* 0x0003e20000000200 */
[----:B------:R-:W-:Y:S01]  /*82a0*/  F2FP.BF16.F32.PACK_AB R242, R77, R76 ;  /* 0x0000004c4df2723e */ /* 0x000fe200000010ff */
[----:B------:R-:W-:Y:S01]  /*82b0*/  FFMA R67, R123, R184, R67 ;  /* 0x000000b87b437223 */ /* 0x000fe20000000043 */
[----:B------:R-:W-:Y:S01]  /*82c0*/  F2FP.BF16.F32.PACK_AB R243, R79, R78 ;  /* 0x0000004e4ff3723e */ /* 0x000fe200000010ff */
[----:B------:R-:W-:Y:S01]  /*82d0*/  FFMA R68, R123, R183, R68 ;  /* 0x000000b77b447223 */ /* 0x000fe20000000044 */
[----:B------:R-:W-:Y:S01]  /*82e0*/  F2FP.BF16.F32.PACK_AB R57, R59, R58 ;  /* 0x0000003a3b39723e */ /* 0x000fe200000010ff */
[----:B------:R-:W-:Y:S01]  /*82f0*/  FFMA R69, R123, R186, R69 ;  /* 0x000000ba7b457223 */ /* 0x000fe20000000045 */
[----:B------:R-:W-:Y:S01]  /*8300*/  F2FP.BF16.F32.PACK_AB R58, R61, R60 ;  /* 0x0000003c3d3a723e */ /* 0x000fe200000010ff */
[----:B------:R1:W-:Y:S01]  /*8310*/  STSM.16.M88.4 [R235+0x2200], R240 ;  /* 0x002200f0eb007844 */ /* 0x0003e20000000200 */
[----:B------:R-:W-:Y:S01]  /*8320*/  F2FP.BF16.F32.PACK_AB R59, R63, R62 ;  /* 0x0000003e3f3b723e */ /* 0x000fe200000010ff */
[----:B------:R-:W-:Y:S01]  /*8330*/  FFMA R70, R123, R185, R70 ;  /* 0x000000b97b467223 */ /* 0x000fe20000000046 */
[----:B------:R-:W-:Y:S05]  /*8340*/  F2FP.BF16.F32.PACK_AB R64, R65, R64 ;  /* 0x000000404140723e */ /* 0x000fea00000010ff */
[----:B------:R1:W-:Y:S01]  /*8350*/  STSM.16.M88.4 [R0+0x2000], R80 ;  /* 0x0020005000007844 */ /* 0x0003e20000000200 */
[----:B------:R-:W-:Y:S01]  /*8360*/  F2FP.BF16.F32.PACK_AB R65, R67, R66 ;  /* 0x000000424341723e */ /* 0x000fe200000010ff */
[----:B------:R-:W-:Y:S01]  /*8370*/  FFMA R71, R123, R188, R71 ;  /* 0x000000bc7b477223 */ /* 0x000fe20000000047 */
[----:B------:R-:W-:Y:S05]  /*8380*/  F2FP.BF16.F32.PACK_AB R66, R69, R68 ;  /* 0x000000444542723e */ /* 0x000fea00000010ff */
[----:B------:R1:W-:Y:S01]  /*8390*/  STSM.16.M88.4 [R235+0x3200], R56 ;  /* 0x00320038eb007844 */ /* 0x0003e20000000200 */
[C---:B------:R-:W-:Y:S01]  /*83a0*/  FFMA R40, R123.reuse, R187, R40 ;  /* 0x000000bb7b287223 */ /* 0x040fe20000000028 */
[----:B------:R-:W-:Y:S01]  /*83b0*/  FFMA R41, R123, R190, R41 ;  /* 0x000000be7b297223 */ /* 0x000fe20000000029 */
[----:B------:R-:W-:Y:S01]  /*83c0*/  F2FP.BF16.F32.PACK_AB R67, R71, R70 ;  /* 0x000000464743723e */ /* 0x000fe200000010ff */
[C---:B------:R-:W-:Y:S01]  /*83d0*/  FFMA R42, R123.reuse, R189, R42 ;  /* 0x000000bd7b2a7223 */ /* 0x040fe2000000002a */
[C---:B------:R-:W-:Y:S01]  /*83e0*/  FFMA R43, R123.reuse, R192, R43 ;  /* 0x000000c07b2b7223 */ /* 0x040fe2000000002b */
[----:B------:R-:W-:Y:S01]  /*83f0*/  FFMA R44, R123, R191, R44 ;  /* 0x000000bf7b2c7223 */ /* 0x000fe2000000002c */
[----:B------:R-:W-:Y:S01]  /*8400*/  F2FP.BF16.F32.PACK_AB R40, R41, R40 ;  /* 0x000000282928723e */ /* 0x000fe200000010ff */
[----:B------:R1:W-:Y:S01]  /*8410*/  STSM.16.M88.4 [R0+0x3000], R64 ;  /* 0x0030004000007844 */ /* 0x0003e20000000200 */
        /* <DEDUP_REMOVED lines=13> */
[----:B------:R1:W-:Y:S01]  /*84f0*/  STSM.16.M88.4 [R235+0x4200], R40 ;  /* 0x00420028eb007844 */ /* 0x0003e20000000200 */
[----:B------:R-:W-:Y:S01]  /*8500*/  F2FP.BF16.F32.PACK_AB R49, R51, R50 ;  /* 0x000000323331723e */ /* 0x000fe200000010ff */
[C---:B------:R-:W-:Y:S01]  /*8510*/  FFMA R54, R123.reuse, R201, R54 ;  /* 0x000000c97b367223 */ /* 0x040fe20000000036 */
        /* <DEDUP_REMOVED lines=19> */
[C---:B------:R-:W-:Y:S01]  /*8650*/  FMUL R35, R121.reuse, R35 ;  /* 0x0000002379237220 */ /* 0x040fe20000400000 */
[----:B------:R-:W-:Y:S01]  /*8660*/  FMUL R36, R121, R36 ;  /* 0x0000002479247220 */ /* 0x000fe20000400000 */
[----:B------:R-:W-:Y:S01]  /*8670*/  F2FP.BF16.F32.PACK_AB R32, R33, R32 ;  /* 0x000000202120723e */ /* 0x000fe200000010ff */
[----:B------:R-:W-:Y:S01]  /*8680*/  FMUL R37, R121, R37 ;  /* 0x0000002579257220 */ /* 0x000fe20000400000 */
[----:B------:R1:W-:Y:S01]  /*8690*/  STSM.16.M88.4 [R235+0x5200], R24 ;  /* 0x00520018eb007844 */ /* 0x0003e20000000200 */
[C---:B------:R-:W-:Y:S01]  /*86a0*/  FFMA R35, R123.reuse, R216, R35 ;  /* 0x000000d87b237223 */ /* 0x040fe20000000023 */
[C---:B------:R-:W-:Y:S01]  /*86b0*/  FFMA R36, R123.reuse, R215, R36 ;  /* 0x000000d77b247223 */ /* 0x040fe20000000024 */
[----:B------:R-:W-:Y:S01]  /*86c0*/  FFMA R37, R123, R218, R37 ;  /* 0x000000da7b257223 */ /* 0x000fe20000000025 */
[C---:B------:R-:W-:Y:S01]  /*86d0*/  FMUL R38, R121.reuse, R38 ;  /* 0x0000002679267220 */ /* 0x040fe20000400000 */
[----:B------:R-:W-:Y:S01]  /*86e0*/  FMUL R39, R121, R39 ;  /* 0x0000002779277220 */ /* 0x000fe20000400000 */
[----:B------:R-:W-:Y:S01]  /*86f0*/  F2FP.BF16.F32.PACK_AB R33, R35, R34 ;  /* 0x000000222321723e */ /* 0x000fe200000010ff */
[----:B------:R-:W-:Y:S01]  /*8700*/  FMUL R4, R121, R4 ;  /* 0x0000000479047220 */ /* 0x000fe20000400000 */
[----:B------:R-:W-:Y:S01]  /*8710*/  F2FP.BF16.F32.PACK_AB R34, R37, R36 ;  /* 0x000000242522723e */ /* 0x000fe200000010ff */
[C---:B------:R-:W-:Y:S01]  /*8720*/  FFMA R38, R123.reuse, R217, R38 ;  /* 0x000000d97b267223 */ /* 0x040fe20000000026 */
[C---:B------:R-:W-:Y:S01]  /*8730*/  FFMA R39, R123.reuse, R220, R39 ;  /* 0x000000dc7b277223 */ /* 0x040fe20000000027 */
[----:B------:R-:W-:Y:S01]  /*8740*/  FFMA R4, R123, R219, R4 ;  /* 0x000000db7b047223 */ /* 0x000fe20000000004 */
[C---:B------:R-:W-:Y:S01]  /*8750*/  FMUL R5, R121.reuse, R5 ;  /* 0x0000000579057220 */ /* 0x040fe20000400000 */
[C---:B------:R-:W-:Y:S01]  /*8760*/  FMUL R6, R121.reuse, R6 ;  /* 0x0000000679067220 */ /* 0x040fe20000400000 */
[----:B------:R-:W-:Y:S01]  /*8770*/  FMUL R7, R121, R7 ;  /* 0x0000000779077220 */ /* 0x000fe20000400000 */
[----:B------:R-:W-:Y:S01]  /*8780*/  F2FP.BF16.F32.PACK_AB R35, R39, R38 ;  /* 0x000000262723723e */ /* 0x000fe200000010ff */
[C---:B------:R-:W-:Y:S01]  /*8790*/  FFMA R5, R123.reuse, R222, R5 ;  /* 0x000000de7b057223 */ /* 0x040fe20000000005 */
[C---:B------:R-:W-:Y:S01]  /*87a0*/  FFMA R6, R123.reuse, R221, R6 ;  /* 0x000000dd7b067223 */ /* 0x040fe20000000006 */
[----:B------:R-:W-:Y:S01]  /*87b0*/  FFMA R7, R123, R224, R7 ;  /* 0x000000e07b077223 */ /* 0x000fe20000000007 */
[----:B------:R-:W-:Y:S01]  /*87c0*/  FMUL R8, R121, R8 ;  /* 0x0000000879087220 */ /* 0x000fe20000400000 */
[----:B------:R1:W-:Y:S01]  /*87d0*/  STSM.16.M88.4 [R0+0x5000], R32 ;  /* 0x0050002000007844 */ /* 0x0003e20000000200 */
[----:B------:R-:W-:Y:S01]  /*87e0*/  F2FP.BF16.F32.PACK_AB R4, R5, R4 ;  /* 0x000000040504723e */ /* 0x000fe200000010ff */
[----:B------:R-:W-:Y:S01]  /*87f0*/  FMUL R9, R121, R9 ;  /* 0x0000000979097220 */ /* 0x000fe20000400000 */
[----:B------:R-:W-:Y:S01]  /*8800*/  F2FP.BF16.F32.PACK_AB R5, R7, R6 ;  /* 0x000000060705723e */ /* 0x000fe200000010ff */
[----:B------:R-:W-:Y:S01]  /*8810*/  FFMA R8, R123, R223, R8 ;  /* 0x000000df7b087223 */ /* 0x000fe20000000008 */
[----:B------:R-:W-:Y:S01]  /*8820*/  FMUL R10, R121, R10 ;  /* 0x0000000a790a7220 */ /* 0x000fe20000400000 */
[----:B------:R-:W-:Y:S01]  /*8830*/  FFMA R9, R123, R226, R9 ;  /* 0x000000e27b097223 */ /* 0x000fe20000000009 */
[C---:B------:R-:W-:Y:S01]  /*8840*/  FMUL R11, R121.reuse, R11 ;  /* 0x0000000b790b7220 */ /* 0x040fe20000400000 */
[C---:B------:R-:W-:Y:S01]  /*8850*/  FMUL R12, R121.reuse, R12 ;  /* 0x0000000c790c7220 */ /* 0x040fe20000400000 */
[----:B------:R-:W-:Y:S01]  /*8860*/  FMUL R13, R121, R13 ;  /* 0x0000000d790d7220 */ /* 0x000fe20000400000 */
[----:B------:R-:W-:Y:S01]  /*8870*/  FFMA R10, R123, R225, R10 ;  /* 0x000000e17b0a7223 */ /* 0x000fe2000000000a */
        /* <DEDUP_REMOVED lines=11> */
[C---:B------:R-:W-:Y:S01]  /*8930*/  FFMA R16, R123.reuse, R231, R16 ;  /* 0x000000e77b107223 */ /* 0x040fe20000000010 */
[C---:B------:R-:W-:Y:S01]  /*8940*/  FFMA R17, R123.reuse, R234, R17 ;  /* 0x000000ea7b117223 */ /* 0x040fe20000000011 */
[C---:B------:R-:W-:Y:S01]  /*8950*/  FFMA R18, R123.reuse, R233, R18 ;  /* 0x000000e97b127223 */ /* 0x040fe20000000012 */
[----:B------:R-:W-:Y:S01]  /*8960*/  FFMA R19, R123, R236, R19 ;  /* 0x000000ec7b137223 */ /* 0x000fe20000000013 */
[----:B------:R-:W-:Y:S01]  /*8970*/  F2FP.BF16.F32.PACK_AB R6, R9, R8 ;  /* 0x000000080906723e */ /* 0x000fe200000010ff */
[----:B------:R-:W-:Y:S01]  /*8980*/  UIADD3 UR12, UPT, UPT, UR44, 0x1, URZ ;  /* 0x000000012c0c7890 */ /* 0x000fe2000fffe0ff */
[----:B------:R-:W-:Y:S01]  /*8990*/  F2FP.BF16.F32.PACK_AB R7, R11, R10 ;  /* 0x0000000a0b07723e */ /* 0x000fe200000010ff */
[----:B------:R-:W-:Y:S01]  /*89a0*/  BSSY.RECONVERGENT B0, `(.L_x_103) ;  /* 0x0000034000007945 */ /* 0x000fe20003800200 */
[----:B------:R-:W-:Y:S02]  /*89b0*/  F2FP.BF16.F32.PACK_AB R12, R13, R12 ;  /* 0x0000000c0d0c723e */ /* 0x000fe400000010ff */
[----:B------:R-:W-:Y:S01]  /*89c0*/  F2FP.BF16.F32.PACK_AB R13, R15, R14 ;  /* 0x0000000e0f0d723e */ /* 0x000fe200000010ff */
[----:B------:R1:W-:Y:S01]  /*89d0*/  STSM.16.M88.4 [R235+0x6200], R4 ;  /* 0x00620004eb007844 */ /* 0x0003e20000000200 */
[----:B------:R-:W-:Y:S02]  /*89e0*/  F2FP.BF16.F32.PACK_AB R14, R17, R16 ;  /* 0x00000010110e723e */ /* 0x000fe400000010ff */
[----:B------:R-:W-:Y:S05]  /*89f0*/  F2FP.BF16.F32.PACK_AB R15, R19, R18 ;  /* 0x00000012130f723e */ /* 0x000fea00000010ff */
[----:B------:R1:W-:Y:S01]  /*8a00*/  STSM.16.M88.4 [R0+0x6000], R12 ;  /* 0x0060000c00007844 */ /* 0x0003e20000000200 */
[----:B------:R-:W-:Y:S01]  /*8a10*/  @!PT LDS RZ, [RZ] ;  /* 0x00000000fffff984 */ /* 0x000fe20000000800 */
[----:B------:R-:W-:Y:S01]  /*8a20*/  @!PT LDS RZ, [RZ] ;  /* 0x00000000fffff984 */ /* 0x000fe20000000800 */
[----:B------:R-:W-:Y:S01]  /*8a30*/  @!PT LDS RZ, [RZ] ;  /* 0x00000000fffff984 */ /* 0x000fe20000000800 */
[----:B------:R-:W-:Y:S01]  /*8a40*/  @!PT LDS RZ, [RZ] ;  /* 0x00000000fffff984 */ /* 0x000fe20000000800 */
[----:B------:R2:W-:Y:S07]  /*8a50*/  MEMBAR.ALL.CTA ;  /* 0x0000000000007992 */ /* 0x0005ee0000008000 */
[----:B--2---:R-:W2:Y:S02]  /*8a60*/  FENCE.VIEW.ASYNC.S ;  /* 0x00000000000073c6 */ /* 0x004ea40000000000 */
[----:B--2---:R-:W-:Y:S06]  /*8a70*/  BAR.SYNC.DEFER_BLOCKING 0x1, 0x80 ;  /* 0x0042000000007b1d */ /* 0x004fec0000010000 */
[----:B------:R-:W-:Y:S05]  /*8a80*/  @P2 BRA `(.L_x_104) ;  /* 0x0000000000942947 */ /* 0x000fea0003800000 */
[----:B------:R-:W-:Y:S02]  /*8a90*/  UIADD3 UR4, UP0, UPT, UR62, 0x680, URZ ;  /* 0x000006803e047890 */ /* 0x000fe4000ff1e0ff */
[----:B------:R-:W-:Y:S02]  /*8aa0*/  UIMAD UR6, UR44, 0x7000, UR7 ;  /* 0x000070002c0678a4 */ /* 0x000fe4000f8e0207 */
[----:B------:R-:W-:Y:S02]  /*8ab0*/  UIMAD UR9, UR46, 0xe0, URZ ;  /* 0x000000e02e0978a4 */ /* 0x000fe4000f8e02ff */
[----:B------:R-:W-:Y:S02]  /*8ac0*/  USHF.L.U32 UR10, UR45, 0x6, URZ ;  /* 0x000000062d0a7899 */ /* 0x000fe400080006ff */
[----:B------:R-:W-:Y:S02]  /*8ad0*/  UIADD3.X UR5, UPT, UPT, URZ, UR63, URZ, UP0, !UPT ;  /* 0x0000003fff057290 */ /* 0x000fe400087fe4ff */
[----:B------:R-:W-:Y:S01]  /*8ae0*/  UIADD3 UR8, UPT, UPT, UR6, 0x200, URZ ;  /* 0x0000020006087890 */ /* 0x000fe2000fffe0ff */
[----:B------:R-:W-:Y:S01]  /*8af0*/  UMOV UR11, UR36 ;  /* 0x00000024000b7c82 */ /* 0x000fe20008000000 */
[----:B------:R-:W-:Y:S02]  /*8b00*/  UIADD3 UR17, UPT, UPT, UR9, 0x20, URZ ;  /* 0x0000002009117890 */ /* 0x000fe4000fffe0ff */
[----:B------:R-:W-:Y:S01]  /*8b10*/  UIADD3 UR16, UPT, UPT, UR6, 0x1200, URZ ;  /* 0x0000120006107890 */ /* 0x000fe2000fffe0ff */
[----:B------:R-:W-:Y:S01]  /*8b20*/  UMOV UR19, UR36 ;  /* 0x0000002400137c82 */ /* 0x000fe20008000000 */
[----:B------:R-:W-:Y:S03]  /*8b30*/  UMOV UR18, UR10 ;  /* 0x0000000a00127c82 */ /* 0x000fe60008000000 */
[----:B------:R2:W-:Y:S01]  /*8b40*/  UTMASTG.3D [UR8], [UR4] ;  /* 0x00000008040073b5 */ /* 0x0005e20008010000 */
[----:B------:R-:W-:Y:S02]  /*8b50*/  UIADD3 UR29, UPT, UPT, UR9, 0x40, URZ ;  /* 0x00000040091d7890 */ /* 0x000fe4000fffe0ff */
[----:B------:R-:W-:Y:S01]  /*8b60*/  UIADD3 UR28, UPT, UPT, UR6, 0x2200, URZ ;  /* 0x00002200061c7890 */ /* 0x000fe2000fffe0ff */
[----:B------:R-:W-:Y:S01]  /*8b70*/  UMOV UR31, UR36 ;  /* 0x00000024001f7c82 */ /* 0x000fe20008000000 */
[----:B------:R-:W-:Y:S01]  /*8b80*/  UMOV UR30, UR10 ;  /* 0x0000000a001e7c82 */ /* 0x000fe20008000000 */
[----:B------:R-:W-:Y:S01]  /*8b90*/  UIADD3 UR33, UPT, UPT, UR9, 0x60, URZ ;  /* 0x0000006009217890 */ /* 0x000fe2000fffe0ff */
[----:B------:R3:W-:Y:S01]  /*8ba0*/  UTMASTG.3D [UR16], [UR4] ;  /* 0x00000010040073b5 */ /* 0x0007e20008010000 */
[----:B------:R-:W-:Y:S01]  /*8bb0*/  UIADD3 UR32, UPT, UPT, UR6, 0x3200, URZ ;  /* 0x0000320006207890 */ /* 0x000fe2000fffe0ff */
[----:B------:R-:W-:Y:S01]  /*8bc0*/  UMOV UR35, UR36 ;  /* 0x0000002400237c82 */ /* 0x000fe20008000000 */
[----:B------:R-:W-:Y:S01]  /*8bd0*/  UMOV UR34, UR10 ;  /* 0x0000000a00227c82 */ /* 0x000fe20008000000 */
[----:B------:R-:W-:Y:S02]  /*8be0*/  UIADD3 UR25, UPT, UPT, UR9, 0x80, URZ ;  /* 0x0000008009197890 */ /* 0x000fe4000fffe0ff */
[----:B------:R-:W-:Y:S01]  /*8bf0*/  UIADD3 UR24, UPT, UPT, UR6, 0x4200, URZ ;  /* 0x0000420006187890 */ /* 0x000fe2000fffe0ff */
[----:B------:R3:W-:Y:S01]  /*8c00*/  UTMASTG.3D [UR28], [UR4] ;  /* 0x0000001c040073b5 */ /* 0x0007e20008010000 */
[----:B------:R-:W-:Y:S01]  /*8c10*/  UMOV UR27, UR36 ;  /* 0x00000024001b7c82 */ /* 0x000fe20008000000 */
[----:B------:R-:W-:Y:S01]  /*8c20*/  UMOV UR26, UR10 ;  /* 0x0000000a001a7c82 */ /* 0x000fe20008000000 */
[----:B------:R-:W-:Y:S02]  /*8c30*/  UIADD3 UR21, UPT, UPT, UR9, 0xa0, URZ ;  /* 0x000000a009157890 */ /* 0x000fe4000fffe0ff */
[----:B------:R-:W-:Y:S01]  /*8c40*/  UIADD3 UR20, UPT, UPT, UR6, 0x5200, URZ ;  /* 0x0000520006147890 */ /* 0x000fe2000fffe0ff */
[----:B------:R-:W-:Y:S01]  /*8c50*/  UMOV UR23, UR36 ;  /* 0x0000002400177c82 */ /* 0x000fe20008000000 */
[----:B------:R3:W-:Y:S01]  /*8c60*/  UTMASTG.3D [UR32], [UR4] ;  /* 0x00000020040073b5 */ /* 0x0007e20008010000 */
[----:B------:R-:W-:Y:S01]  /*8c70*/  UMOV UR22, UR10 ;  /* 0x0000000a00167c82 */ /* 0x000fe20008000000 */
[----:B------:R3:W-:Y:S01]  /*8c80*/  UTMASTG.3D [UR24], [UR4] ;  /* 0x00000018040073b5 */ /* 0x0007e20008010000 */
[----:B--2---:R-:W-:Y:S02]  /*8c90*/  UIADD3 UR9, UPT, UPT, UR9, 0xc0, URZ ;  /* 0x000000c009097890 */ /* 0x004fe4000fffe0ff */
[----:B------:R-:W-:Y:S02]  /*8ca0*/  UIADD3 UR8, UPT, UPT, UR6, 0x6200, URZ ;  /* 0x0000620006087890 */ /* 0x000fe4000fffe0ff */
[----:B------:R3:W-:Y:S07]  /*8cb0*/  UTMASTG.3D [UR20], [UR4] ;  /* 0x00000014040073b5 */ /* 0x0007ee0008010000 */
[----:B------:R3:W-:Y:S02]  /*8cc0*/  UTMASTG.3D [UR8], [UR4] ;  /* 0x00000008040073b5 */ /* 0x0007e40008010000 */
[----:B---3--:R0:W-:Y:S02]  /*8cd0*/  UTMACMDFLUSH ;  /* 0x00000000000079b7 */ /* 0x0081e40000000000 */
.L_x_104:
[----:B------:R-:W-:Y:S05]  /*8ce0*/  BSYNC.RECONVERGENT B0 ;  /* 0x0000000000007941 */ /* 0x000fea0003800200 */
.L_x_103:
[----:B------:R-:W-:Y:S04]  /*8cf0*/  BSSY.RECONVERGENT B0, `(.L_x_105) ;  /* 0x0000003000007945 */ /* 0x000fe80003800200 */
[----:B------:R-:W-:Y:S05]  /*8d00*/  @P1 BRA `(.L_x_106) ;  /* 0x0000000000041947 */ /* 0x000fea0003800000 */
[----:B------:R-:W-:Y:S04]  /*8d10*/  DEPBAR.LE SB0, 0x0 ;  /* 0x000080000000791a */ /* 0x000fe80000000000 */
.L_x_106:
[----:B------:R-:W-:Y:S05]  /*8d20*/  BSYNC.RECONVERGENT B0 ;  /* 0x0000000000007941 */ /* 0x000fea0003800200 */
.L_x_105:
[----:B------:R-:W-:Y:S01]  /*8d30*/  BAR.SYNC.DEFER_BLOCKING 0x1, 0x80 ;  /* 0x0042000000007b1d */ /* 0x000fe20000010000 */
[----:B------:R-:W-:Y:S01]  /*8d40*/  UIADD3 UR48, UPT, UPT, UR48, 0x1, URZ ;  /* 0x0000000130307890 */ /* 0x000fe2000fffe0ff */
[----:B------:R-:W-:Y:S03]  /*8d50*/  IADD3 R120, PT, PT, R120, 0x1, RZ ;  /* 0x0000000178787810 */ /* 0x000fe60007ffe0ff */
[----:B------:R-:W-:Y:S09]  /*8d60*/  UISETP.NE.AND UP0, UPT, UR48, URZ, UPT ;  /* 0x000000ff3000728c */ /* 0x000ff2000bf05270 */
[----:B------:R-:W-:Y:S05]  /*8d70*/  BRA.U !UP0, `(.L_x_107) ;  /* 0x0000000108287547 */ /* 0x000fea000b800000 */
[----:B------:R-:W-:Y:S01]  /*8d80*/  ISETP.NE.AND P0, PT, R252, RZ, PT ;  /* 0x000000fffc00720c */ /* 0x000fe20003f05270 */
[----:B-1----:R-:W1:Y:S11]  /*8d90*/  S2R R0, SR_CgaCtaId ;  /* 0x0000000000007919 */ /* 0x002e760000008800 */
[----:B------:R-:W-:Y:S01]  /*8da0*/  @!UPT UIADD3 URZ, UPT, UPT, URZ, URZ, URZ ;  /* 0x000000fffffff290 */ /* 0x000fe2000fffe0ff */
[C---:B------:R-:W-:Y:S01]  /*8db0*/  @P0 LEA R3, R249.reuse, UR7, 0x3 ;  /* 0x00000007f9030c11 */ /* 0x040fe2000f8e18ff */
[----:B------:R-:W-:Y:S04]  /*8dc0*/  VIADD R249, R249, 0x1 ;  /* 0x00000001f9f97836 */ /* 0x000fe80000000000 */
[----:B------:R-:W-:Y:S05]  /*8dd0*/  @P0 VIADD R3, R3, 0x30 ;  /* 0x0000003003030836 */ /* 0x000fea0000000000 */
[----:B-1----:R-:W-:Y:S04]  /*8de0*/  @P0 PRMT R0, R0, 0x654, R3 ;  /* 0x0000065400000816 */ /* 0x002fe80000000003 */
[----:B------:R2:W-:Y:S01]  /*8df0*/  @P0 SYNCS.ARRIVE.TRANS64.RED.A1T0 RZ, [R0+URZ], RZ ;  /* 0x000000ff00ff09a7 */ /* 0x0005e200081004ff */
[C---:B------:R-:W-:Y:S04]  /*8e00*/  ISETP.NE.AND P0, PT, R249.reuse, 0x2, PT ;  /* 0x00000002f900780c */ /* 0x040fe80003f05270 */
[----:B------:R-:W-:Y:S09]  /*8e10*/  SEL R249, R249, RZ, P0 ;  /* 0x000000fff9f97207 */ /* 0x000ff20000000000 */
.L_x_107:
[----:B------:R-:W-:Y:S01]  /*8e20*/  UISETP.NE.AND UP2, UPT, UR50, URZ, UPT ;  /* 0x000000ff3200728c */ /* 0x000fe2000bf45270 */
[C---:B------:R-:W-:Y:S01]  /*8e30*/  ISETP.NE.AND P0, PT, R120.reuse, 0x4, PT ;  /* 0x000000047800780c */ /* 0x040fe20003f05270 */
[----:B------:R-:W-:Y:S02]  /*8e40*/  UISETP.NE.AND UP0, UPT, UR47, 0x2, UPT ;  /* 0x000000022f00788c */ /* 0x000fe4000bf05270 */
[----:B------:R-:W-:Y:S01]  /*8e50*/  UISETP.NE.AND UP1, UPT, UR12, 0x2, UPT ;  /* 0x000000020c00788c */ /* 0x000fe2000bf25270 */
[----:B-12---:R-:W-:Y:S01]  /*8e60*/  SEL R0, RZ, 0x1, P0 ;  /* 0x00000001ff007807 */ /* 0x006fe20000000000 */
[----:B------:R-:W-:Y:S01]  /*8e70*/  USEL UR5, URZ, 0x1, UP0 ;  /* 0x00000001ff057887 */ /* 0x000fe20008000000 */
[----:B------:R-:W-:Y:S01]  /*8e80*/  SEL R120, R120, RZ, P0 ;  /* 0x000000ff78787207 */ /* 0x000fe20000000000 */
[----:B------:R-:W-:Y:S01]  /*8e90*/  USEL UR4, URZ, 0x1, UP1 ;  /* 0x00000001ff047887 */ /* 0x000fe20008800000 */
[----:B------:R-:W-:Y:S01]  /*8ea0*/  LOP3.LUT R251, R251, R0, RZ, 0x3c, !PT ;  /* 0x00000000fbfb7212 */ /* 0x000fe200078e3cff */
[----:B------:R-:W-:Y:S02]  /*8eb0*/  UIADD3 UR46, UPT, UPT, UR37, UR56, URZ ;  /* 0x00000038252e7290 */ /* 0x000fe4000fffe0ff */
[----:B------:R-:W-:Y:S01]  /*8ec0*/  UIADD3 UR45, UPT, UPT, UR38, UR57, URZ ;  /* 0x00000039262d7290 */ /* 0x000fe2000fffe0ff */
[----:B------:R-:W-:Y:S01]  /*8ed0*/  LOP3.LUT R250, R250, UR5, RZ, 0x3c, !PT ;  /* 0x00000005fafa7c12 */ /* 0x000fe2000f8e3cff */
[----:B------:R-:W-:Y:S02]  /*8ee0*/  USEL UR18, UR47, URZ, UP0 ;  /* 0x000000ff2f127287 */ /* 0x000fe40008000000 */
[----:B------:R-:W-:Y:S02]  /*8ef0*/  USEL UR44, UR12, URZ, UP1 ;  /* 0x000000ff0c2c7287 */ /* 0x000fe40008800000 */
[----:B------:R-:W-:Y:S01]  /*8f00*/  ULOP3.LUT UR49, UR49, UR4, URZ, 0x3c, !UPT ;  /* 0x0000000431317292 */ /* 0x000fe2000f8e3cff */
[----:B------:R-:W-:Y:S01]  /*8f10*/  UMOV UR36, UR51 ;  /* 0x0000003300247c82 */ /* 0x000fe20008000000 */
[----:B------:R-:W-:Y:S10]  /*8f20*/  BRA.U UP2, `(.L_x_108) ;  /* 0xffffffc102607547 */ /* 0x000ff4000b83ffff */
[----:B------:R-:W-:-:S09]  /*8f30*/  UISETP.NE.AND UP0, UPT, UR60, URZ, UPT ;  /* 0x000000ff3c00728c */ /* 0x000fd2000bf05270 */
[----:B------:R-:W-:Y:S05]  /*8f40*/  BRA.U !UP0, `(.L_x_109) ;  /* 0x0000000108487547 */ /* 0x000fea000b800000 */
[----:B------:R-:W1:Y:S02]  /*8f50*/  LDCU.64 UR4, c[0x0][0x890] ;  /* 0x00011200ff0477ac */ /* 0x000e640008000a00 */
[----:B-1----:R-:W-:-:S04]  /*8f60*/  UISETP.NE.U32.AND UP0, UPT, UR4, URZ, UPT ;  /* 0x000000ff0400728c */ /* 0x002fc8000bf05070 */
[----:B------:R-:W-:-:S09]  /*8f70*/  UISETP.NE.AND.EX UP0, UPT, UR5, URZ, UPT, UP0 ;  /* 0x000000ff0500728c */ /* 0x000fd2000bf05300 */
[----:B------:R-:W-:Y:S05]  /*8f80*/  BRA.U UP0, `(.L_x_110) ;  /* 0x00000001000c7547 */ /* 0x000fea000b800000 */
[----:B------:R-:W-:-:S13]  /*8f90*/  FSETP.NEU.AND P0, PT, R123, RZ, PT ;  /* 0x000000ff7b00720b */ /* 0x000fda0003f0d000 */
[----:B------:R-:W-:Y:S05]  /*8fa0*/  @!P0 EXIT ;  /* 0x000000000000894d */ /* 0x000fea0003800000 */
[----:B------:R-:W-:Y:S05]  /*8fb0*/  BRA `(.L_x_109) ;  /* 0x00000000002c7947 */ /* 0x000fea0003800000 */
.L_x_110:
[----:B------:R-:W-:Y:S01]  /*8fc0*/  LOP3.LUT P0, RZ, R237, 0xff, RZ, 0xc0, !PT ;  /* 0x000000ffedff7812 */ /* 0x000fe2000780c0ff */
[----:B------:R-:W-:-:S12]  /*8fd0*/  BSSY.RECONVERGENT B0, `(.L_x_109) ;  /* 0x0000009000007945 */ /* 0x000fd80003800200 */
[----:B------:R-:W-:Y:S05]  /*8fe0*/  @P0 BRA `(.L_x_111) ;  /* 0x0000000000140947 */ /* 0x000fea0003800000 */
[----:B------:R-:W1:Y:S02]  /*8ff0*/  LDCU.64 UR4, c[0x0][0x888] ;  /* 0x00011100ff0477ac */ /* 0x000e640008000a00 */
[----:B-1----:R-:W-:-:S04]  /*9000*/  ISETP.NE.U32.AND P0, PT, RZ, UR4, PT ;  /* 0x00000004ff007c0c */ /* 0x002fc8000bf05070 */
[----:B------:R-:W-:-:S13]  /*9010*/  ISETP.NE.AND.EX P0, PT, RZ, UR5, PT, P0 ;  /* 0x00000005ff007c0c */ /* 0x000fda000bf05300 */
[----:B------:R-:W-:Y:S05]  /*9020*/  @!P0 EXIT ;  /* 0x000000000000894d */ /* 0x000fea0003800000 */
[----:B------:R-:W-:Y:S05]  /*9030*/  BRA `(.L_x_112) ;  /* 0x0000000000087947 */ /* 0x000fea0003800000 */
.L_x_111:
[----:B------:R-:W-:-:S13]  /*9040*/  FSETP.NEU.AND P0, PT, R123, RZ, PT ;  /* 0x000000ff7b00720b */ /* 0x000fda0003f0d000 */
[----:B------:R-:W-:Y:S05]  /*9050*/  @!P0 EXIT ;  /* 0x000000000000894d */ /* 0x000fea0003800000 */
.L_x_112:
[----:B------:R-:W-:Y:S05]  /*9060*/  BSYNC.RECONVERGENT B0 ;  /* 0x0000000000007941 */ /* 0x000fea0003800200 */
.L_x_109:
[----:B------:R-:W-:-:S04]  /*9070*/  DEPBAR.LE SB0, 0x0 ;  /* 0x000080000000791a */ /* 0x000fc80000000000 */
[----:B------:R-:W-:Y:S05]  /*9080*/  EXIT ;  /* 0x000000000000794d */ /* 0x000fea0003800000 */
.L_x_24:
[----:B---3--:R3:W4:Y:S02]  /*9090*/  SYNCS.PHASECHK.TRANS64.TRYWAIT P0, [R3+URZ+0xc0], R2 ;  /* 0x0000c002030075a7 */ /* 0x00872400080011ff */
[----:B----4-:R-:W-:Y:S05]  /*90a0*/  @!P0 NANOSLEEP.SYNCS 0x989680 ;  /* 0x009896800000895d */ /* 0x010fea0003900000 */
[----:B------:R-:W4:Y:S02]  /*90b0*/  @!P0 SYNCS.PHASECHK.TRANS64 P0, [R3+URZ+0xc0], R2 ;  /* 0x0000c002030085a7 */ /* 0x000f2400080010ff */
[----:B----4-:R-:W-:Y:S05]  /*90c0*/  @!P0 BRA `(.L_x_24) ;  /* 0xfffffffc00f08947 */ /* 0x010fea000383ffff */
[----:B------:R-:W-:Y:S05]  /*90d0*/  BRA `(.L_x_113) ;  /* 0xffffff8400c07947 */ /* 0x000fea000383ffff */
.L_x_27:
[----:B--2---:R-:W-:Y:S07]  /*90e0*/  MOV R0, UR33 ;  /* 0x0000002100007c02 */ /* 0x004fee0008000f00 */
.L_x_114:
[----:B--2---:R2:W3:Y:S02]  /*90f0*/  SYNCS.PHASECHK.TRANS64.TRYWAIT P0, [R0+URZ+0x10], R3 ;  /* 0x00001003000075a7 */ /* 0x0044e400080011ff */
[----:B---3--:R-:W-:Y:S05]  /*9100*/  @!P0 NANOSLEEP.SYNCS 0x989680 ;  /* 0x009896800000895d */ /* 0x008fea0003900000 */
[----:B------:R-:W3:Y:S02]  /*9110*/  @!P0 SYNCS.PHASECHK.TRANS64 P0, [R0+URZ+0x10], R3 ;  /* 0x00001003000085a7 */ /* 0x000ee400080010ff */
[----:B---3--:R-:W-:Y:S05]  /*9120*/  @!P0 BRA `(.L_x_114) ;  /* 0xfffffffc00f08947 */ /* 0x008fea000383ffff */
[----:B------:R-:W-:Y:S05]  /*9130*/  BRA `(.L_x_26) ;  /* 0xffffff8800087947 */ /* 0x000fea000383ffff */
.L_x_34:
[----:B-1----:R-:W-:Y:S07]  /*9140*/  MOV R0, UR33 ;  /* 0x0000002100007c02 */ /* 0x002fee0008000f00 */
.L_x_115:
[----:B-1----:R1:W2:Y:S02]  /*9150*/  SYNCS.PHASECHK.TRANS64.TRYWAIT P0, [R0+URZ+0x10], R3 ;  /* 0x00001003000075a7 */ /* 0x0022a400080011ff */
[----:B--2---:R-:W-:Y:S05]  /*9160*/  @!P0 NANOSLEEP.SYNCS 0x989680 ;  /* 0x009896800000895d */ /* 0x004fea0003900000 */
[----:B------:R-:W2:Y:S02]  /*9170*/  @!P0 SYNCS.PHASECHK.TRANS64 P0, [R0+URZ+0x10], R3 ;  /* 0x00001003000085a7 */ /* 0x000ea400080010ff */
[----:B--2---:R-:W-:Y:S05]  /*9180*/  @!P0 BRA `(.L_x_115) ;  /* 0xfffffffc00f08947 */ /* 0x004fea000383ffff */
[----:B------:R-:W-:Y:S05]  /*9190*/  BRA `(.L_x_33) ;  /* 0xffffff8800f87947 */ /* 0x000fea000383ffff */
.L_x_39:
[----:B-1----:R1:W2:Y:S02]  /*91a0*/  SYNCS.PHASECHK.TRANS64.TRYWAIT P0, [R3+URZ+0x50], R0 ;  /* 0x00005000030075a7 */ /* 0x0022a400080011ff */
[----:B--2---:R-:W-:Y:S05]  /*91b0*/  @!P0 NANOSLEEP.SYNCS 0x989680 ;  /* 0x009896800000895d */ /* 0x004fea0003900000 */
[----:B------:R-:W2:Y:S02]  /*91c0*/  @!P0 SYNCS.PHASECHK.TRANS64 P0, [R3+URZ+0x50], R0 ;  /* 0x00005000030085a7 */ /* 0x000ea400080010ff */
[----:B--2---:R-:W-:Y:S05]  /*91d0*/  @!P0 BRA `(.L_x_39) ;  /* 0xfffffffc00f08947 */ /* 0x004fea000383ffff */
[----:B------:R-:W-:Y:S05]  /*91e0*/  BRA `(.L_x_116) ;  /* 0xffffff8c00c87947 */ /* 0x000fea000383ffff */
.L_x_43:
[----:B-1----:R-:W-:-:S07]  /*91f0*/  MOV R0, UR4 ;  /* 0x0000000400007c02 */ /* 0x002fce0008000f00 */
.L_x_117:
[----:B-1----:R1:W2:Y:S02]  /*9200*/  SYNCS.PHASECHK.TRANS64.TRYWAIT P0, [R0+URZ], R3 ;  /* 0x00000003000075a7 */ /* 0x0022a400080011ff */
[----:B--2---:R-:W-:Y:S05]  /*9210*/  @!P0 NANOSLEEP.SYNCS 0x989680 ;  /* 0x009896800000895d */ /* 0x004fea0003900000 */
[----:B------:R-:W2:Y:S02]  /*9220*/  @!P0 SYNCS.PHASECHK.TRANS64 P0, [R0+URZ], R3 ;  /* 0x00000003000085a7 */ /* 0x000ea400080010ff */
[----:B--2---:R-:W-:Y:S05]  /*9230*/  @!P0 BRA `(.L_x_117) ;  /* 0xfffffffc00f08947 */ /* 0x004fea000383ffff */
[----:B------:R-:W-:Y:S05]  /*9240*/  BRA `(.L_x_118) ;  /* 0xffffff94006c7947 */ /* 0x000fea000383ffff */
.L_x_46:
[----:B--2---:R2:W3:Y:S02]  /*9250*/  SYNCS.PHASECHK.TRANS64.TRYWAIT P0, [R2+URZ+0xb0], R5 ;  /* 0x0000b005020075a7 */ /* 0x0044e400080011ff */
[----:B---3--:R-:W-:Y:S05]  /*9260*/  @!P0 NANOSLEEP.SYNCS 0x989680 ;  /* 0x009896800000895d */ /* 0x008fea0003900000 */
[----:B------:R-:W3:Y:S02]  /*9270*/  @!P0 SYNCS.PHASECHK.TRANS64 P0, [R2+URZ+0xb0], R5 ;  /* 0x0000b005020085a7 */ /* 0x000ee400080010ff */
[----:B---3--:R-:W-:Y:S05]  /*9280*/  @!P0 BRA `(.L_x_46) ;  /* 0xfffffffc00f08947 */ /* 0x008fea000383ffff */
[----:B------:R-:W-:Y:S05]  /*9290*/  BRA `(.L_x_119) ;  /* 0xffffff9400c87947 */ /* 0x000fea000383ffff */
.L_x_47:
[----:B------:R-:W-:-:S07]  /*92a0*/  MOV R2, UR4 ;  /* 0x0000000400027c02 */ /* 0x000fce0008000f00 */
.L_x_120:
[----:B--2---:R2:W3:Y:S02]  /*92b0*/  SYNCS.PHASECHK.TRANS64.TRYWAIT P0, [R2+URZ+0x60], R5 ;  /* 0x00006005020075a7 */ /* 0x0044e400080011ff */
[----:B---3--:R-:W-:Y:S05]  /*92c0*/  @!P0 NANOSLEEP.SYNCS 0x989680 ;  /* 0x009896800000895d */ /* 0x008fea0003900000 */
[----:B------:R-:W3:Y:S02]  /*92d0*/  @!P0 SYNCS.PHASECHK.TRANS64 P0, [R2+URZ+0x60], R5 ;  /* 0x00006005020085a7 */ /* 0x000ee400080010ff */
[----:B---3--:R-:W-:Y:S05]  /*92e0*/  @!P0 BRA `(.L_x_120) ;  /* 0xfffffffc00f08947 */ /* 0x008fea000383ffff */
[----:B------:R-:W-:Y:S05]  /*92f0*/  BRA `(.L_x_121) ;  /* 0xffffff9400d87947 */ /* 0x000fea000383ffff */
.L_x_48:
[----:B--2---:R2:W3:Y:S02]  /*9300*/  SYNCS.PHASECHK.TRANS64.TRYWAIT P1, [R2+URZ+0x50], R5 ;  /* 0x00005005020075a7 */ /* 0x0044e400080211ff */
[----:B---3--:R-:W-:Y:S05]  /*9310*/  @!P1 NANOSLEEP.SYNCS 0x989680 ;  /* 0x009896800000995d */ /* 0x008fea0003900000 */
[----:B------:R-:W3:Y:S02]  /*9320*/  @!P1 SYNCS.PHASECHK.TRANS64 P1, [R2+URZ+0x50], R5 ;  /* 0x00005005020095a7 */ /* 0x000ee400080210ff */
[----:B---3--:R-:W-:Y:S05]  /*9330*/  @!P1 BRA `(.L_x_48) ;  /* 0xfffffffc00f09947 */ /* 0x008fea000383ffff */
[----:B------:R-:W-:Y:S05]  /*9340*/  BRA `(.L_x_122) ;  /* 0xffffff9800087947 */ /* 0x000fea000383ffff */
.L_x_51:
[----:B------:R-:W-:-:S07]  /*9350*/  MOV R0, UR4 ;  /* 0x0000000400007c02 */ /* 0x000fce0008000f00 */
.L_x_123:
[----:B--2---:R2:W3:Y:S02]  /*9360*/  SYNCS.PHASECHK.TRANS64.TRYWAIT P0, [R0+URZ+0x60], R3 ;  /* 0x00006003000075a7 */ /* 0x0044e400080011ff */
[----:B---3--:R-:W-:Y:S05]  /*9370*/  @!P0 NANOSLEEP.SYNCS 0x989680 ;  /* 0x009896800000895d */ /* 0x008fea0003900000 */
[----:B------:R-:W3:Y:S02]  /*9380*/  @!P0 SYNCS.PHASECHK.TRANS64 P0, [R0+URZ+0x60], R3 ;  /* 0x00006003000085a7 */ /* 0x000ee400080010ff */
[----:B---3--:R-:W-:Y:S05]  /*9390*/  @!P0 BRA `(.L_x_123) ;  /* 0xfffffffc00f08947 */ /* 0x008fea000383ffff */
[----:B------:R-:W-:Y:S05]  /*93a0*/  BRA `(.L_x_50) ;  /* 0xffffff98005c7947 */ /* 0x000fea000383ffff */
.L_x_58:
[----:B-1----:R1:W2:Y:S02]  /*93b0*/  SYNCS.PHASECHK.TRANS64.TRYWAIT P1, [R0+URZ+0x50], R5 ;  /* 0x00005005000075a7 */ /* 0x0022a400080211ff */
[----:B--2---:R-:W-:Y:S05]  /*93c0*/  @!P1 NANOSLEEP.SYNCS 0x989680 ;  /* 0x009896800000995d */ /* 0x004fea0003900000 */
[----:B------:R-:W2:Y:S02]  /*93d0*/  @!P1 SYNCS.PHASECHK.TRANS64 P1, [R0+URZ+0x50], R5 ;  /* 0x00005005000095a7 */ /* 0x000ea400080210ff */
[----:B--2---:R-:W-:Y:S05]  /*93e0*/  @!P1 BRA `(.L_x_58) ;  /* 0xfffffffc00f09947 */ /* 0x004fea000383ffff */
[----:B------:R-:W-:Y:S05]  /*93f0*/  BRA `(.L_x_124) ;  /* 0xffffff9c00f07947 */ /* 0x000fea000383ffff */
.L_x_59:
[----:B------:R-:W-:-:S07]  /*9400*/  MOV R3, UR47 ;  /* 0x0000002f00037c02 */ /* 0x000fce0008000f00 */
.L_x_125:
[----:B-1----:R1:W2:Y:S02]  /*9410*/  SYNCS.PHASECHK.TRANS64.TRYWAIT P0, [R3+URZ+0x90], R0 ;  /* 0x00009000030075a7 */ /* 0x0022a400080011ff */
[----:B--2---:R-:W-:Y:S05]  /*9420*/  @!P0 NANOSLEEP.SYNCS 0x989680 ;  /* 0x009896800000895d */ /* 0x004fea0003900000 */
[----:B------:R-:W2:Y:S02]  /*9430*/  @!P0 SYNCS.PHASECHK.TRANS64 P0, [R3+URZ+0x90], R0 ;  /* 0x00009000030085a7 */ /* 0x000ea400080010ff */
[----:B--2---:R-:W-:Y:S05]  /*9440*/  @!P0 BRA `(.L_x_125) ;  /* 0xfffffffc00f08947 */ /* 0x004fea000383ffff */
[----:B------:R-:W-:Y:S05]  /*9450*/  BRA `(.L_x_126) ;  /* 0xffffffa000387947 */ /* 0x000fea000383ffff */
.L_x_62:
[----:B------:R-:W-:Y:S07]  /*9460*/  MOV R0, UR7 ;  /* 0x0000000700007c02 */ /* 0x000fee0008000f00 */
.L_x_127:
[----:B-1----:R1:W2:Y:S02]  /*9470*/  SYNCS.PHASECHK.TRANS64.TRYWAIT P0, [R0+URZ], R3 ;  /* 0x00000003000075a7 */ /* 0x0022a400080011ff */
[----:B--2---:R-:W-:Y:S05]  /*9480*/  @!P0 NANOSLEEP.SYNCS 0x989680 ;  /* 0x009896800000895d */ /* 0x004fea0003900000 */
[----:B------:R-:W2:Y:S02]  /*9490*/  @!P0 SYNCS.PHASECHK.TRANS64 P0, [R0+URZ], R3 ;  /* 0x00000003000085a7 */ /* 0x000ea400080010ff */
[----:B--2---:R-:W-:Y:S05]  /*94a0*/  @!P0 BRA `(.L_x_127) ;  /* 0xfffffffc00f08947 */ /* 0x004fea000383ffff */
[----:B------:R-:W-:Y:S05]  /*94b0*/  BRA `(.L_x_61) ;  /* 0xffffffa000547947 */ /* 0x000fea000383ffff */
.L_x_65:
[----:B------:R-:W-:-:S07]  /*94c0*/  MOV R0, UR4 ;  /* 0x0000000400007c02 */ /* 0x000fce0008000f00 */
.L_x_128:
[----:B--2---:R2:W3:Y:S02]  /*94d0*/  SYNCS.PHASECHK.TRANS64.TRYWAIT P0, [R0+URZ], R3 ;  /* 0x00000003000075a7 */ /* 0x0044e400080011ff */
[----:B---3--:R-:W-:Y:S05]  /*94e0*/  @!P0 NANOSLEEP.SYNCS 0x989680 ;  /* 0x009896800000895d */ /* 0x008fea0003900000 */
[----:B------:R-:W3:Y:S02]  /*94f0*/  @!P0 SYNCS.PHASECHK.TRANS64 P0, [R0+URZ], R3 ;  /* 0x00000003000085a7 */ /* 0x000ee400080010ff */
[----:B---3--:R-:W-:Y:S05]  /*9500*/  @!P0 BRA `(.L_x_128) ;  /* 0xfffffffc00f08947 */ /* 0x008fea000383ffff */
[----:B------:R-:W-:Y:S05]  /*9510*/  BRA `(.L_x_129) ;  /* 0xffffffa400847947 */ /* 0x000fea000383ffff */
.L_x_66:
[----:B------:R-:W-:-:S07]  /*9520*/  MOV R0, UR5 ;  /* 0x0000000500007c02 */ /* 0x000fce0008000f00 */
.L_x_130:
[----:B-1----:R1:W2:Y:S02]  /*9530*/  SYNCS.PHASECHK.TRANS64.TRYWAIT P0, [R0+URZ], R3 ;  /* 0x00000003000075a7 */ /* 0x0022a400080011ff */
[----:B--2---:R-:W-:Y:S05]  /*9540*/  @!P0 NANOSLEEP.SYNCS 0x989680 ;  /* 0x009896800000895d */ /* 0x004fea0003900000 */
[----:B------:R-:W2:Y:S02]  /*9550*/  @!P0 SYNCS.PHASECHK.TRANS64 P0, [R0+URZ], R3 ;  /* 0x00000003000085a7 */ /* 0x000ea400080010ff */
[----:B--2---:R-:W-:Y:S05]  /*9560*/  @!P0 BRA `(.L_x_130) ;  /* 0xfffffffc00f08947 */ /* 0x004fea000383ffff */
[----:B------:R-:W-:Y:S05]  /*9570*/  BRA `(.L_x_131) ;  /* 0xffffffa400907947 */ /* 0x000fea000383ffff */
.L_x_67:
[----:B------:R-:W-:-:S07]  /*9580*/  MOV R0, UR5 ;  /* 0x0000000500007c02 */ /* 0x000fce0008000f00 */
.L_x_132:
[----:B-1----:R1:W2:Y:S02]  /*9590*/  SYNCS.PHASECHK.TRANS64.TRYWAIT P0, [R0+URZ], R3 ;  /* 0x00000003000075a7 */ /* 0x0022a400080011ff */
[----:B--2---:R-:W-:Y:S05]  /*95a0*/  @!P0 NANOSLEEP.SYNCS 0x989680 ;  /* 0x009896800000895d */ /* 0x004fea0003900000 */
[----:B------:R-:W2:Y:S02]  /*95b0*/  @!P0 SYNCS.PHASECHK.TRANS64 P0, [R0+URZ], R3 ;  /* 0x00000003000085a7 */ /* 0x000ea400080010ff */
[----:B--2---:R-:W-:Y:S05]  /*95c0*/  @!P0 BRA `(.L_x_132) ;  /* 0xfffffffc00f08947 */ /* 0x004fea000383ffff */
[----:B------:R-:W-:Y:S05]  /*95d0*/  BRA `(.L_x_133) ;  /* 0xffffffa4009c7947 */ /* 0x000fea000383ffff */
.L_x_68:
[----:B------:R-:W-:-:S07]  /*95e0*/  MOV R0, UR4 ;  /* 0x0000000400007c02 */ /* 0x000fce0008000f00 */
.L_x_134:
[----:B-1----:R1:W2:Y:S02]  /*95f0*/  SYNCS.PHASECHK.TRANS64.TRYWAIT P0, [R0+URZ], R3 ;  /* 0x00000003000075a7 */ /* 0x0022a400080011ff */
[----:B--2---:R-:W-:Y:S05]  /*9600*/  @!P0 NANOSLEEP.SYNCS 0x989680 ;  /* 0x009896800000895d */ /* 0x004fea0003900000 */
[----:B------:R-:W2:Y:S02]  /*9610*/  @!P0 SYNCS.PHASECHK.TRANS64 P0, [R0+URZ], R3 ;  /* 0x00000003000085a7 */ /* 0x000ea400080010ff */
[----:B--2---:R-:W-:Y:S05]  /*9620*/  @!P0 BRA `(.L_x_134) ;  /* 0xfffffffc00f08947 */ /* 0x004fea000383ffff */
[----:B------:R-:W-:Y:S05]  /*9630*/  BRA `(.L_x_135) ;  /* 0xffffffa400a87947 */ /* 0x000fea000383ffff */
.L_x_73:
[----:B--2---:R2:W3:Y:S02]  /*9640*/  SYNCS.PHASECHK.TRANS64.TRYWAIT P0, [R3+URZ+0x50], R0 ;  /* 0x00005000030075a7 */ /* 0x0044e400080011ff */
[----:B---3--:R-:W-:Y:S05]  /*9650*/  @!P0 NANOSLEEP.SYNCS 0x989680 ;  /* 0x009896800000895d */ /* 0x008fea0003900000 */
[----:B------:R-:W3:Y:S02]  /*9660*/  @!P0 SYNCS.PHASECHK.TRANS64 P0, [R3+URZ+0x50], R0 ;  /* 0x00005000030085a7 */ /* 0x000ee400080010ff */
[----:B---3--:R-:W-:Y:S05]  /*9670*/  @!P0 BRA `(.L_x_73) ;  /* 0xfffffffc00f08947 */ /* 0x008fea000383ffff */
[----:B------:R-:W-:Y:S05]  /*9680*/  BRA `(.L_x_136) ;  /* 0xffffffa800cc7947 */ /* 0x000fea000383ffff */
.L_x_76:
[----:B------:R-:W-:Y:S07]  /*9690*/  MOV R0, UR6 ;  /* 0x0000000600007c02 */ /* 0x000fee0008000f00 */
.L_x_137:
[----:B--2---:R2:W3:Y:S02]  /*96a0*/  SYNCS.PHASECHK.TRANS64.TRYWAIT P1, [R0+URZ+0x48], R3 ;  /* 0x00004803000075a7 */ /* 0x0044e400080211ff */
[----:B---3--:R-:W-:Y:S05]  /*96b0*/  @!P1 NANOSLEEP.SYNCS 0x989680 ;  /* 0x009896800000995d */ /* 0x008fea0003900000 */
[----:B------:R-:W3:Y:S02]  /*96c0*/  @!P1 SYNCS.PHASECHK.TRANS64 P1, [R0+URZ+0x48], R3 ;  /* 0x00004803000095a7 */ /* 0x000ee400080210ff */
[----:B---3--:R-:W-:Y:S05]  /*96d0*/  @!P1 BRA `(.L_x_137) ;  /* 0xfffffffc00f09947 */ /* 0x008fea000383ffff */
[----:B------:R-:W-:Y:S05]  /*96e0*/  BRA `(.L_x_75) ;  /* 0xffffffb0003c7947 */ /* 0x000fea000383ffff */
.L_x_79:
[----:B------:R-:W-:Y:S07]  /*96f0*/  MOV R3, UR7 ;  /* 0x0000000700037c02 */ /* 0x000fee0008000f00 */
.L_x_138:
[----:B--2---:R2:W3:Y:S02]  /*9700*/  SYNCS.PHASECHK.TRANS64.TRYWAIT P2, [R3+URZ+0x30], R0 ;  /* 0x00003000030075a7 */ /* 0x0044e400080411ff */
[----:B---3--:R-:W-:Y:S05]  /*9710*/  @!P2 NANOSLEEP.SYNCS 0x989680 ;  /* 0x009896800000a95d */ /* 0x008fea0003900000 */
[----:B------:R-:W3:Y:S02]  /*9720*/  @!P2 SYNCS.PHASECHK.TRANS64 P2, [R3+URZ+0x30], R0 ;  /* 0x000030000300a5a7 */ /* 0x000ee400080410ff */
[----:B---3--:R-:W-:Y:S05]  /*9730*/  @!P2 BRA `(.L_x_138) ;  /* 0xfffffffc00f0a947 */ /* 0x008fea000383ffff */
[----:B------:R-:W-:Y:S05]  /*9740*/  BRA `(.L_x_139) ;  /* 0xffffffb000987947 */ /* 0x000fea000383ffff */
.L_x_81:
[----:B------:R-:W-:-:S07]  /*9750*/  MOV R0, UR4 ;  /* 0x0000000400007c02 */ /* 0x000fce0008000f00 */
.L_x_140:
[----:B---3--:R3:W4:Y:S02]  /*9760*/  SYNCS.PHASECHK.TRANS64.TRYWAIT P0, [R0+URZ], R3 ;  /* 0x00000003000075a7 */ /* 0x00872400080011ff */
[----:B----4-:R-:W-:Y:S05]  /*9770*/  @!P0 NANOSLEEP.SYNCS 0x989680 ;  /* 0x009896800000895d */ /* 0x010fea0003900000 */
[----:B------:R-:W4:Y:S02]  /*9780*/  @!P0 SYNCS.PHASECHK.TRANS64 P0, [R0+URZ], R3 ;  /* 0x00000003000085a7 */ /* 0x000f2400080010ff */
[----:B----4-:R-:W-:Y:S05]  /*9790*/  @!P0 BRA `(.L_x_140) ;  /* 0xfffffffc00f08947 */ /* 0x010fea000383ffff */
[----:B------:R-:W-:Y:S05]  /*97a0*/  BRA `(.L_x_141) ;  /* 0xffffffb400a87947 */ /* 0x000fea000383ffff */
.L_x_83:
[----:B------:R-:W-:Y:S07]  /*97b0*/  MOV R0, UR4 ;  /* 0x0000000400007c02 */ /* 0x000fee0008000f00 */
.L_x_142:
[----:B-1----:R1:W2:Y:S02]  /*97c0*/  SYNCS.PHASECHK.TRANS64.TRYWAIT P0, [R0+URZ+0x50], R3 ;  /* 0x00005003000075a7 */ /* 0x0022a400080011ff */
[----:B--2---:R-:W-:Y:S05]  /*97d0*/  @!P0 NANOSLEEP.SYNCS 0x989680 ;  /* 0x009896800000895d */ /* 0x004fea0003900000 */
[----:B------:R-:W2:Y:S02]  /*97e0*/  @!P0 SYNCS.PHASECHK.TRANS64 P0, [R0+URZ+0x50], R3 ;  /* 0x00005003000085a7 */ /* 0x000ea400080010ff */
[----:B--2---:R-:W-:Y:S05]  /*97f0*/  @!P0 BRA `(.L_x_142) ;  /* 0xfffffffc00f08947 */ /* 0x004fea000383ffff */
[----:B------:R-:W-:Y:S05]  /*9800*/  BRA `(.L_x_143) ;  /* 0xffffffb800447947 */ /* 0x000fea000383ffff */
.L_x_93:
[----:B-1----:R1:W2:Y:S02]  /*9810*/  SYNCS.PHASECHK.TRANS64.TRYWAIT P1, [R0+URZ+0x20], R3 ;  /* 0x00002003000075a7 */ /* 0x0022a400080211ff */
[----:B--2---:R-:W-:Y:S05]  /*9820*/  @!P1 NANOSLEEP.SYNCS 0x989680 ;  /* 0x009896800000995d */ /* 0x004fea0003900000 */
[----:B------:R-:W2:Y:S02]  /*9830*/  @!P1 SYNCS.PHASECHK.TRANS64 P1, [R0+URZ+0x20], R3 ;  /* 0x00002003000095a7 */ /* 0x000ea400080210ff */
[----:B--2---:R-:W-:Y:S05]  /*9840*/  @!P1 BRA `(.L_x_93) ;  /* 0xfffffffc00f09947 */ /* 0x004fea000383ffff */
[----:B------:R-:W-:Y:S05]  /*9850*/  BRA `(.L_x_92) ;  /* 0xffffffc800147947 */ /* 0x000fea000383ffff */
.L_x_95:
[----:B-1----:R1:W2:Y:S02]  /*9860*/  SYNCS.PHASECHK.TRANS64.TRYWAIT P1, [R4+URZ+0x70], R9 ;  /* 0x00007009040075a7 */ /* 0x0022a400080211ff */
[----:B--2---:R-:W-:Y:S05]  /*9870*/  @!P1 NANOSLEEP.SYNCS 0x989680 ;  /* 0x009896800000995d */ /* 0x004fea0003900000 */
[----:B------:R-:W2:Y:S02]  /*9880*/  @!P1 SYNCS.PHASECHK.TRANS64 P1, [R4+URZ+0x70], R9 ;  /* 0x00007009040095a7 */ /* 0x000ea400080210ff */
[----:B--2---:R-:W-:Y:S05]  /*9890*/  @!P1 BRA `(.L_x_95) ;  /* 0xfffffffc00f09947 */ /* 0x004fea000383ffff */
[----:B------:R-:W-:Y:S05]  /*98a0*/  BRA `(.L_x_94) ;  /* 0xffffffcc00047947 */ /* 0x000fea000383ffff */
        .weak           $__internal_0_$__cuda_sm10x_tcgen05_guardrail_trap_col_being_dealloced_not_returned_by_alloc
        .type           $__internal_0_$__cuda_sm10x_tcgen05_guardrail_trap_col_being_dealloced_not_returned_by_alloc,@function
        .size           $__internal_0_$__cuda_sm10x_tcgen05_guardrail_trap_col_being_dealloced_not_returned_by_alloc,($__internal_1_$__cuda_sm10x_tcgen05_guardrail_trap_phase_invalid_during_alloc - $__internal_0_$__cuda_sm10x_tcgen05_guardrail_trap_col_being_dealloced_not_returned_by_alloc)
$__internal_0_$__cuda_sm10x_tcgen05_guardrail_trap_col_being_dealloced_not_returned_by_alloc:
[----:B------:R-:W-:Y:S05]  /*98b0*/  BPT.TRAP 0x1 ;  /* 0x000000040000795c */ /* 0x000fea0000300000 */
[----:B------:R-:W-:-:S04]  /*98c0*/  HFMA2 R3, -RZ, RZ, 0, 0 ;  /* 0x00000000ff037431 */ /* 0x000fc800000001ff */
[----:B------:R-:W-:Y:S05]  /*98d0*/  RET.REL.NODEC R2 `(_ZN7cutlass13device_kernelINS_4gemm6kernel13GemmUniversalIN4cute5tupleIJiiiiEEENS1_10collective13CollectiveMmaINS1_35MainloopSm100TmaUmmaWarpSpecializedILi2ELi2ELi4ENS5_IJNS4_1CILi2EEENSA_ILi1EEESC_EEEEENS5_IJNSA_ILi64EEENSA_ILi224EEENSA_ILi128EEEEEENS_10bfloat16_tENS5_IJlSC_lEEESJ_SK_NS4_8TiledMMAINS4_8MMA_AtomIJNS4_20SM100_MMA_F16BF16_SSISJ_SJ_fLi64ELi224ELNS4_4UMMA5MajorE0ELSP_0ELNSO_7ScaleInE0ELSQ_0EEEEEENS4_6LayoutINS5_IJSC_SC_SC_EEENS5_IJNSA_ILi0EEESV_SV_EEEEENS5_IJNS4_10UnderscoreESY_SY_EEEEENS4_13SM90_TMA_LOADENS4_14ComposedLayoutINS4_7SwizzleILi3ELi4ELi3EEENS4_18smem_ptr_flag_bitsILi16EEENST_INS5_IJNSA_ILi8EEESF_EEENS5_IJSF_SC_EEEEEEEvNS4_8identityENS4_23SM90_TMA_LOAD_MULTICASTES1B_vS1C_EENS_8epilogue10collective18CollectiveEpilogueINS1F_23Sm100TmaWarpSpecializedILi2ELi1ELi112ELb1ELb0EEEJSI_NS5_IJNST_ISF_SC_EENST_ISG_SC_EEEEESJ_SK_SJ_SK_NS1F_6fusion15FusionCallbacksIS1J_NS1N_17LinearCombinationISJ_fSJ_fLNS_15FloatRoundStyleE2EEESI_S1M_JEEENS4_5SM1004TMEM4LOAD26SM100_TMEM_LOAD_16dp256b4xES11_NS12_INS13_ILi2ELi4ELi3EEES16_NST_INS5_IJS17_NSA_ILi32EEEEEENS5_IJS1Y_SC_EEEEEEENS4_17SM75_U32x4_LDSM_NENS4_14SM90_TMA_STOREES22_NS4_17SM90_U32x4_STSM_NENS4_39AutoVectorizingCopyWithAssumedAlignmentILi128EEEEEEvvEEEEvNT_6ParamsE) ;  /* 0xffffff6402c87950 */ /* 0x000fea0003c3ffff */
        .weak           $__internal_1_$__cuda_sm10x_tcgen05_guardrail_trap_phase_invalid_during_alloc
        .type           $__internal_1_$__cuda_sm10x_tcgen05_guardrail_trap_phase_invalid_during_alloc,@function
        .size           $__internal_1_$__cuda_sm10x_tcgen05_guardrail_trap_phase_invalid_during_alloc,($__internal_2_$__cuda_sm10x_tcgen05_guardrail_trap_unallocated_columns_being_dealloced - $__internal_1_$__cuda_sm10x_tcgen05_guardrail_trap_phase_invalid_during_alloc)
$__internal_1_$__cuda_sm10x_tcgen05_guardrail_trap_phase_invalid_during_alloc:
[----:B------:R-:W-:Y:S05]  /*98e0*/  BPT.TRAP 0x1 ;  /* 0x000000040000795c */ /* 0x000fea0000300000 */
[----:B------:R-:W-:-:S04]  /*98f0*/  MOV R5, 0x0 ;  /* 0x0000000000057802 */ /* 0x000fc80000000f00 */
[----:B------:R-:W-:Y:S05]  /*9900*/  RET.REL.NODEC R4 `(_ZN7cutlass13device_kernelINS_4gemm6kernel13GemmUniversalIN4cute5tupleIJiiiiEEENS1_10collective13CollectiveMmaINS1_35MainloopSm100TmaUmmaWarpSpecializedILi2ELi2ELi4ENS5_IJNS4_1CILi2EEENSA_ILi1EEESC_EEEEENS5_IJNSA_ILi64EEENSA_ILi224EEENSA_ILi128EEEEEENS_10bfloat16_tENS5_IJlSC_lEEESJ_SK_NS4_8TiledMMAINS4_8MMA_AtomIJNS4_20SM100_MMA_F16BF16_SSISJ_SJ_fLi64ELi224ELNS4_4UMMA5MajorE0ELSP_0ELNSO_7ScaleInE0ELSQ_0EEEEEENS4_6LayoutINS5_IJSC_SC_SC_EEENS5_IJNSA_ILi0EEESV_SV_EEEEENS5_IJNS4_10UnderscoreESY_SY_EEEEENS4_13SM90_TMA_LOADENS4_14ComposedLayoutINS4_7SwizzleILi3ELi4ELi3EEENS4_18smem_ptr_flag_bitsILi16EEENST_INS5_IJNSA_ILi8EEESF_EEENS5_IJSF_SC_EEEEEEEvNS4_8identityENS4_23SM90_TMA_LOAD_MULTICASTES1B_vS1C_EENS_8epilogue10collective18CollectiveEpilogueINS1F_23Sm100TmaWarpSpecializedILi2ELi1ELi112ELb1ELb0EEEJSI_NS5_IJNST_ISF_SC_EENST_ISG_SC_EEEEESJ_SK_SJ_SK_NS1F_6fusion15FusionCallbacksIS1J_NS1N_17LinearCombinationISJ_fSJ_fLNS_15FloatRoundStyleE2EEESI_S1M_JEEENS4_5SM1004TMEM4LOAD26SM100_TMEM_LOAD_16dp256b4xES11_NS12_INS13_ILi2ELi4ELi3EEES16_NST_INS5_IJS17_NSA_ILi32EEEEEENS5_IJS1Y_SC_EEEEEEENS4_17SM75_U32x4_LDSM_NENS4_14SM90_TMA_STOREES22_NS4_17SM90_U32x4_STSM_NENS4_39AutoVectorizingCopyWithAssumedAlignmentILi128EEEEEEvvEEEEvNT_6ParamsE) ;  /* 0xffffff6404bc7950 */ /* 0x000fea0003c3ffff */
        .weak           $__internal_2_$__cuda_sm10x_tcgen05_guardrail_trap_unallocated_columns_being_dealloced
        .type           $__internal_2_$__cuda_sm10x_tcgen05_guardrail_trap_unallocated_columns_being_dealloced,@function
        .size           $__internal_2_$__cuda_sm10x_tcgen05_guardrail_trap_unallocated_columns_being_dealloced,(.L_x_145 - $__internal_2_$__cuda_sm10x_tcgen05_guardrail_trap_unallocated_columns_being_dealloced)
$__internal_2_$__cuda_sm10x_tcgen05_guardrail_trap_unallocated_columns_being_dealloced:
[----:B------:R-:W-:Y:S05]  /*9910*/  BPT.TRAP 0x1 ;  /* 0x000000040000795c */ /* 0x000fea0000300000 */
[----:B------:R-:W-:-:S04]  /*9920*/  HFMA2 R3, -RZ, RZ, 0, 0 ;  /* 0x00000000ff037431 */ /* 0x000fc800000001ff */
[----:B------:R-:W-:Y:S05]  /*9930*/  RET.REL.NODEC R2 `(_ZN7cutlass13device_kernelINS_4gemm6kernel13GemmUniversalIN4cute5tupleIJiiiiEEENS1_10collective13CollectiveMmaINS1_35MainloopSm100TmaUmmaWarpSpecializedILi2ELi2ELi4ENS5_IJNS4_1CILi2EEENSA_ILi1EEESC_EEEEENS5_IJNSA_ILi64EEENSA_ILi224EEENSA_ILi128EEEEEENS_10bfloat16_tENS5_IJlSC_lEEESJ_SK_NS4_8TiledMMAINS4_8MMA_AtomIJNS4_20SM100_MMA_F16BF16_SSISJ_SJ_fLi64ELi224ELNS4_4UMMA5MajorE0ELSP_0ELNSO_7ScaleInE0ELSQ_0EEEEEENS4_6LayoutINS5_IJSC_SC_SC_EEENS5_IJNSA_ILi0EEESV_SV_EEEEENS5_IJNS4_10UnderscoreESY_SY_EEEEENS4_13SM90_TMA_LOADENS4_14ComposedLayoutINS4_7SwizzleILi3ELi4ELi3EEENS4_18smem_ptr_flag_bitsILi16EEENST_INS5_IJNSA_ILi8EEESF_EEENS5_IJSF_SC_EEEEEEEvNS4_8identityENS4_23SM90_TMA_LOAD_MULTICASTES1B_vS1C_EENS_8epilogue10collective18CollectiveEpilogueINS1F_23Sm100TmaWarpSpecializedILi2ELi1ELi112ELb1ELb0EEEJSI_NS5_IJNST_ISF_SC_EENST_ISG_SC_EEEEESJ_SK_SJ_SK_NS1F_6fusion15FusionCallbacksIS1J_NS1N_17LinearCombinationISJ_fSJ_fLNS_15FloatRoundStyleE2EEESI_S1M_JEEENS4_5SM1004TMEM4LOAD26SM100_TMEM_LOAD_16dp256b4xES11_NS12_INS13_ILi2ELi4ELi3EEES16_NST_INS5_IJS17_NSA_ILi32EEEEEENS5_IJS1Y_SC_EEEEEEENS4_17SM75_U32x4_LDSM_NENS4_14SM90_TMA_STOREES22_NS4_17SM90_U32x4_STSM_NENS4_39AutoVectorizingCopyWithAssumedAlignmentILi128EEEEEEvvEEEEvNT_6ParamsE) ;  /* 0xffffff6402b07950 */ /* 0x000fea0003c3ffff */
.L_x_144:
[----:B------:R-:W-:-:S00]  /*9940*/  BRA `(.L_x_144) ;  /* 0xfffffffc00fc7947 */ /* 0x000fc0000383ffff */
[----:B------:R-:W-:-:S00]  /*9950*/  NOP ;  /* 0x0000000000007918 */ /* 0x000fc00000000000 */
        /* <DEDUP_REMOVED lines=10> */
.L_x_145:


//--------------------- .nv.global.init           --------------------------
	.section	.nv.global.init,"aw",@progbits
.nv.global.init:
	.type		$str$27,@object
	.size		$str$27,($str$28 - $str$27)
$str$27:
        /*0000*/ 	.byte	0x28, 0x61, 0x64, 0x64, 0x72, 0x65, 0x73, 0x73, 0x20, 0x26, 0x20, 0x6d, 0x61, 0x73, 0x6b, 0x29
        /*0010*/ 	.byte	0x20, 0x3d, 0x3d, 0x20, 0x30, 0x00
	.type		$str$28,@object
	.size		$str$28,($str$26 - $str$28)
$str$28:
        /*0016*/ 	.byte	0x2f, 0x74, 0x6d, 0x70, 0x2f, 0x63, 0x75, 0x74, 0x6c, 0x61, 0x73, 0x73, 0x5f, 0x73, 0x77, 0x65
        /*0026*/ 	.byte	0x65, 0x70, 0x5f, 0x73, 0x72, 0x63, 0x2f, 0x69, 0x6e, 0x63, 0x6c, 0x75, 0x64, 0x65, 0x2f, 0x63
        /*0036*/ 	.byte	0x75, 0x74, 0x65, 0x2f, 0x70, 0x6f, 0x69, 0x6e, 0x74, 0x65, 0x72, 0x5f, 0x66, 0x6c, 0x61, 0x67
        /*0046*/ 	.byte	0x67, 0x65, 0x64, 0x2e, 0x68, 0x70, 0x70, 0x00
	.type		$str$26,@object
	.size		$str$26,($str$25 - $str$26)
$str$26:
        /*004e*/ 	.byte	0x2f, 0x74, 0x6d, 0x70, 0x2f, 0x63, 0x75, 0x74, 0x6c, 0x61, 0x73, 0x73, 0x5f, 0x73, 0x77, 0x65
        /*005e*/ 	.byte	0x65, 0x70, 0x5f, 0x73, 0x72, 0x63, 0x2f, 0x69, 0x6e, 0x63, 0x6c, 0x75, 0x64, 0x65, 0x2f, 0x63
        /*006e*/ 	.byte	0x75, 0x74, 0x65, 0x2f, 0x61, 0x74, 0x6f, 0x6d, 0x2f, 0x63, 0x6f, 0x70, 0x79, 0x5f, 0x74, 0x72
        /*007e*/ 	.byte	0x61, 0x69, 0x74, 0x73, 0x5f, 0x73, 0x6d, 0x31, 0x30, 0x30, 0x2e, 0x68, 0x70, 0x70, 0x00
	.type		$str$25,@object
	.size		$str$25,(__unnamed_1 - $str$25)
$str$25:
        /*008d*/ 	.byte	0x28, 0x28, 0x75, 0x69, 0x6e, 0x74, 0x33, 0x32, 0x5f, 0x74, 0x28, 0x74, 0x68, 0x72, 0x65, 0x61
        /*009d*/ 	.byte	0x64, 0x49, 0x64, 0x78, 0x2e, 0x78, 0x29, 0x20, 0x2f, 0x20, 0x33, 0x32, 0x29, 0x20, 0x25, 0x20
        /*00ad*/ 	.byte	0x34, 0x29, 0x20, 0x3d, 0x3d, 0x20, 0x28, 0x28, 0x28, 0x74, 0x6d, 0x65, 0x6d, 0x5f, 0x61, 0x64
        /*00bd*/ 	.byte	0x64, 0x72, 0x20, 0x3e, 0x3e, 0x20, 0x31, 0x36, 0x29, 0x20, 0x2f, 0x20, 0x33, 0x32, 0x29, 0x20
        /*00cd*/ 	.byte	0x25, 0x20, 0x34, 0x29, 0x00
	.type		__unnamed_1,@object
	.size		__unnamed_1,(__unnamed_2 - __unnamed_1)
__unnamed_1:
        /*00d2*/ 	.byte	0x61, 0x75, 0x74, 0x6f, 0x20, 0x63, 0x75, 0x74, 0x65, 0x3a, 0x3a, 0x61, 0x73, 0x5f, 0x70, 0x6f
        /* <DEDUP_REMOVED lines=24> */
        /*0262*/ 	.byte	0x43, 0x3c, 0x31, 0x34, 0x33, 0x33, 0x36, 0x3e, 0x3e, 0x3e, 0x3e, 0x5d, 0x00
	.type		__unnamed_2,@object
	.size		__unnamed_2,(.L_2 - __unnamed_2)
__unnamed_2:
        /* <DEDUP_REMOVED lines=45> */
        /*053f*/ 	.byte	0x3e, 0x3e, 0x3e, 0x5d, 0x00
.L_2:


//--------------------- .nv.shared._ZN7cutlass13device_kernelINS_4gemm6kernel13GemmUniversalIN4cute5tupleIJiiiiEEENS1_10collective13CollectiveMmaINS1_35MainloopSm100TmaUmmaWarpSpecializedILi2ELi2ELi4ENS5_IJNS4_1CILi2EEENSA_ILi1EEESC_EEEEENS5_IJNSA_ILi64EEENSA_ILi224EEENSA_ILi128EEEEEENS_10bfloat16_tENS5_IJlSC_lEEESJ_SK_NS4_8TiledMMAINS4_8MMA_AtomIJNS4_20SM100_MMA_F16BF16_SSISJ_SJ_fLi64ELi224ELNS4_4UMMA5MajorE0ELSP_0ELNSO_7ScaleInE0ELSQ_0EEEEEENS4_6LayoutINS5_IJSC_SC_SC_EEENS5_IJNSA_ILi0EEESV_SV_EEEEENS5_IJNS4_10UnderscoreESY_SY_EEEEENS4_13SM90_TMA_LOADENS4_14ComposedLayoutINS4_7SwizzleILi3ELi4ELi3EEENS4_18smem_ptr_flag_bitsILi16EEENST_INS5_IJNSA_ILi8EEESF_EEENS5_IJSF_SC_EEEEEEEvNS4_8identityENS4_23SM90_TMA_LOAD_MULTICASTES1B_vS1C_EENS_8epilogue10collective18CollectiveEpilogueINS1F_23Sm100TmaWarpSpecializedILi2ELi1ELi112ELb1ELb0EEEJSI_NS5_IJNST_ISF_SC_EENST_ISG_SC_EEEEESJ_SK_SJ_SK_NS1F_6fusion15FusionCallbacksIS1J_NS1N_17LinearCombinationISJ_fSJ_fLNS_15FloatRoundStyleE2EEESI_S1M_JEEENS4_5SM1004TMEM4LOAD26SM100_TMEM_LOAD_16dp256b4xES11_NS12_INS13_ILi2ELi4ELi3EEES16_NST_INS5_IJS17_NSA_ILi32EEEEEENS5_IJS1Y_SC_EEEEEEENS4_17SM75_U32x4_LDSM_NENS4_14SM90_TMA_STOREES22_NS4_17SM90_U32x4_STSM_NENS4_39AutoVectorizingCopyWithAssumedAlignmentILi128EEEEEEvvEEEEvNT_6ParamsE --------------------------
	.section	.nv.shared._ZN7cutlass13device_kernelINS_4gemm6kernel13GemmUniversalIN4cute5tupleIJiiiiEEENS1_10collective13CollectiveMmaINS1_35MainloopSm100TmaUmmaWarpSpecializedILi2ELi2ELi4ENS5_IJNS4_1CILi2EEENSA_ILi1EEESC_EEEEENS5_IJNSA_ILi64EEENSA_ILi224EEENSA_ILi128EEEEEENS_10bfloat16_tENS5_IJlSC_lEEESJ_SK_NS4_8TiledMMAINS4_8MMA_AtomIJNS4_20SM100_MMA_F16BF16_SSISJ_SJ_fLi64ELi224ELNS4_4UMMA5MajorE0ELSP_0ELNSO_7ScaleInE0ELSQ_0EEEEEENS4_6LayoutINS5_IJSC_SC_SC_EEENS5_IJNSA_ILi0EEESV_SV_EEEEENS5_IJNS4_10UnderscoreESY_SY_EEEEENS4_13SM90_TMA_LOADENS4_14ComposedLayoutINS4_7SwizzleILi3ELi4ELi3EEENS4_18smem_ptr_flag_bitsILi16EEENST_INS5_IJNSA_ILi8EEESF_EEENS5_IJSF_SC_EEEEEEEvNS4_8identityENS4_23SM90_TMA_LOAD_MULTICASTES1B_vS1C_EENS_8epilogue10collective18CollectiveEpilogueINS1F_23Sm100TmaWarpSpecializedILi2ELi1ELi112ELb1ELb0EEEJSI_NS5_IJNST_ISF_SC_EENST_ISG_SC_EEEEESJ_SK_SJ_SK_NS1F_6fusion15FusionCallbacksIS1J_NS1N_17LinearCombinationISJ_fSJ_fLNS_15FloatRoundStyleE2EEESI_S1M_JEEENS4_5SM1004TMEM4LOAD26SM100_TMEM_LOAD_16dp256b4xES11_NS12_INS13_ILi2ELi4ELi3EEES16_NST_INS5_IJS17_NSA_ILi32EEEEEENS5_IJS1Y_SC_EEEEEEENS4_17SM75_U32x4_LDSM_NENS4_14SM90_TMA_STOREES22_NS4_17SM90_U32x4_STSM_NENS4_39AutoVectorizingCopyWithAssumedAlignmentILi128EEEEEEvvEEEEvNT_6ParamsE,"aw",@nobits
	.sectionflags	@""
	.align	16
	.zero		1024


//--------------------- .nv.shared.reserved.0     --------------------------
	.section	.nv.shared.reserved.0,"aw",@nobits
	.weak		__nv_reservedSMEM_offset_0_alias
	.size		__nv_reservedSMEM_offset_0_alias, 0, 64
	.other		__nv_reservedSMEM_offset_0_alias,@"STO_CUDA_RESERVED_SHARED STV_DEFAULT"
__nv_reservedSMEM_offset_0_alias:
	.zero		0
.nv.shared.reserved.0:
	.zero		64
	.weak		__nv_reservedSMEM_tcgen05_partition
	.type		__nv_reservedSMEM_tcgen05_partition,@object
	.size		__nv_reservedSMEM_tcgen05_partition,(.L_0 - __nv_reservedSMEM_tcgen05_partition)
__nv_reservedSMEM_tcgen05_partition:
	.zero		32
.L_0:


//--------------------- .nv.global                --------------------------
	.section	.nv.global,"aw",@nobits
.nv.global:
	.type		_ZN40_INTERNAL_d2347918_4_k_cu_07b6a20e_144494cute1_E,@object
	.size		_ZN40_INTERNAL_d2347918_4_k_cu_07b6a20e_144494cute1_E,(_ZN40_INTERNAL_d2347918_4_k_cu_07b6a20e_144494cuda3std3__45__cpo6cbeginE - _ZN40_INTERNAL_d2347918_4_k_cu_07b6a20e_144494cute1_E)
_ZN40_INTERNAL_d2347918_4_k_cu_07b6a20e_144494cute1_E:
	.zero		1
	.type		_ZN40_INTERNAL_d2347918_4_k_cu_07b6a20e_144494cuda3std3__45__cpo6cbeginE,@object
	.size		_ZN40_INTERNAL_d2347918_4_k_cu_07b6a20e_144494cuda3std3__45__cpo6cbeginE,(_ZN40_INTERNAL_d2347918_4_k_cu_07b6a20e_144494cuda3std3__48in_placeE - _ZN40_INTERNAL_d2347918_4_k_cu_07b6a20e_144494cuda3std3__45__cpo6cbeginE)
_ZN40_INTERNAL_d2347918_4_k_cu_07b6a20e_144494cuda3std3__45__cpo6cbeginE:
	.zero		1
	.type		_ZN40_INTERNAL_d2347918_4_k_cu_07b6a20e_144494cuda3std3__48in_placeE,@object
	.size		_ZN40_INTERNAL_d2347918_4_k_cu_07b6a20e_144494cuda3std3__48in_placeE,(_ZN40_INTERNAL_d2347918_4_k_cu_07b6a20e_144494cuda3std6ranges3__45__cpo9iter_moveE - _ZN40_INTERNAL_d2347918_4_k_cu_07b6a20e_144494cuda3std3__48in_placeE)
_ZN40_INTERNAL_d2347918_4_k_cu_07b6a20e_144494cuda3std3__48in_placeE:
	.zero		1
	.type		_ZN40_INTERNAL_d2347918_4_k_cu_07b6a20e_144494cuda3std6ranges3__45__cpo9iter_moveE,@object
	.size		_ZN40_INTERNAL_d2347918_4_k_cu_07b6a20e_144494cuda3std6ranges3__45__cpo9iter_moveE,(_ZN40_INTERNAL_d2347918_4_k_cu_07b6a20e_144494cuda3std3__45__cpo5beginE - _ZN40_INTERNAL_d2347918_4_k_cu_07b6a20e_144494cuda3std6ranges3__45__cpo9iter_moveE)
_ZN40_INTERNAL_d2347918_4_k_cu_07b6a20e_144494cuda3std6ranges3__45__cpo9iter_moveE:
	.zero		1
	.type		_ZN40_INTERNAL_d2347918_4_k_cu_07b6a20e_144494cuda3std3__45__cpo5beginE,@object
	.size		_ZN40_INTERNAL_d2347918_4_k_cu_07b6a20e_144494cuda3std3__45__cpo5beginE,(_ZN40_INTERNAL_d2347918_4_k_cu_07b6a20e_144494cuda3std3__442_GLOBAL__N__d2347918_4_k_cu_07b6a20e_144496ignoreE - _ZN40_INTERNAL_d2347918_4_k_cu_07b6a20e_144494cuda3std3__45__cpo5beginE)
_ZN40_INTERNAL_d2347918_4_k_cu_07b6a20e_144494cuda3std3__45__cpo5beginE:
	.zero		1
	.type		_ZN40_INTERNAL_d2347918_4_k_cu_07b6a20e_144494cuda3std3__442_GLOBAL__N__d2347918_4_k_cu_07b6a20e_144496ignoreE,@object
	.size		_ZN40_INTERNAL_d2347918_4_k_cu_07b6a20e_144494cuda3std3__442_GLOBAL__N__d2347918_4_k_cu_07b6a20e_144496ignoreE,(_ZN40_INTERNAL_d2347918_4_k_cu_07b6a20e_144494cute7productE - _ZN40_INTERNAL_d2347918_4_k_cu_07b6a20e_144494cuda3std3__442_GLOBAL__N__d2347918_4_k_cu_07b6a20e_144496ignoreE)
_ZN40_INTERNAL_d2347918_4_k_cu_07b6a20e_144494cuda3std3__442_GLOBAL__N__d2347918_4_k_cu_07b6a20e_144496ignoreE:
	.zero		1
	.type		_ZN40_INTERNAL_d2347918_4_k_cu_07b6a20e_144494cute7productE,@object
	.size		_ZN40_INTERNAL_d2347918_4_k_cu_07b6a20e_144494cute7productE,(_ZN40_INTERNAL_d2347918_4_k_cu_07b6a20e_144494cuda3std3__45__cpo3endE - _ZN40_INTERNAL_d2347918_4_k_cu_07b6a20e_144494cute7productE)
_ZN40_INTERNAL_d2347918_4_k_cu_07b6a20e_144494cute7productE:
	.zero		1
	.type		_ZN40_INTERNAL_d2347918_4_k_cu_07b6a20e_144494cuda3std3__45__cpo3endE,@object
	.size		_ZN40_INTERNAL_d2347918_4_k_cu_07b6a20e_144494cuda3std3__45__cpo3endE,(_ZN40_INTERNAL_d2347918_4_k_cu_07b6a20e_144494cuda3std3__419piecewise_constructE - _ZN40_INTERNAL_d2347918_4_k_cu_07b6a20e_144494cuda3std3__45__cpo3endE)
_ZN40_INTERNAL_d2347918_4_k_cu_07b6a20e_144494cuda3std3__45__cpo3endE:
	.zero		1
	.type		_ZN40_INTERNAL_d2347918_4_k_cu_07b6a20e_144494cuda3std3__419piecewise_constructE,@object
	.size		_ZN40_INTERNAL_d2347918_4_k_cu_07b6a20e_144494cuda3std3__419piecewise_constructE,(_ZN40_INTERNAL_d2347918_4_k_cu_07b6a20e_144494cuda3std3__45__cpo4cendE - _ZN40_INTERNAL_d2347918_4_k_cu_07b6a20e_144494cuda3std3__419piecewise_constructE)
_ZN40_INTERNAL_d2347918_4_k_cu_07b6a20e_144494cuda3std3__419piecewise_constructE:
	.zero		1
	.type		_ZN40_INTERNAL_d2347918_4_k_cu_07b6a20e_144494cuda3std3__45__cpo4cendE,@object
	.size		_ZN40_INTERNAL_d2347918_4_k_cu_07b6a20e_144494cuda3std3__45__cpo4cendE,(_ZN40_INTERNAL_d2347918_4_k_cu_07b6a20e_144494cuda3std6ranges3__45__cpo4swapE - _ZN40_INTERNAL_d2347918_4_k_cu_07b6a20e_144494cuda3std3__45__cpo4cendE)
_ZN40_INTERNAL_d2347918_4_k_cu_07b6a20e_144494cuda3std3__45__cpo4cendE:
	.zero		1
	.type		_ZN40_INTERNAL_d2347918_4_k_cu_07b6a20e_144494cuda3std6ranges3__45__cpo4swapE,@object
	.size		_ZN40_INTERNAL_d2347918_4_k_cu_07b6a20e_144494cuda3std6ranges3__45__cpo4swapE,(.L_10 - _ZN40_INTERNAL_d2347918_4_k_cu_07b6a20e_144494cuda3std6ranges3__45__cpo4swapE)
_ZN40_INTERNAL_d2347918_4_k_cu_07b6a20e_144494cuda3std6ranges3__45__cpo4swapE:
	.zero		1
.L_10:


//--------------------- .nv.constant0._ZN7cutlass13device_kernelINS_4gemm6kernel13GemmUniversalIN4cute5tupleIJiiiiEEENS1_10collective13CollectiveMmaINS1_35MainloopSm100TmaUmmaWarpSpecializedILi2ELi2ELi4ENS5_IJNS4_1CILi2EEENSA_ILi1EEESC_EEEEENS5_IJNSA_ILi64EEENSA_ILi224EEENSA_ILi128EEEEEENS_10bfloat16_tENS5_IJlSC_lEEESJ_SK_NS4_8TiledMMAINS4_8MMA_AtomIJNS4_20SM100_MMA_F16BF16_SSISJ_SJ_fLi64ELi224ELNS4_4UMMA5MajorE0ELSP_0ELNSO_7ScaleInE0ELSQ_0EEEEEENS4_6LayoutINS5_IJSC_SC_SC_EEENS5_IJNSA_ILi0EEESV_SV_EEEEENS5_IJNS4_10UnderscoreESY_SY_EEEEENS4_13SM90_TMA_LOADENS4_14ComposedLayoutINS4_7SwizzleILi3ELi4ELi3EEENS4_18smem_ptr_flag_bitsILi16EEENST_INS5_IJNSA_ILi8EEESF_EEENS5_IJSF_SC_EEEEEEEvNS4_8identityENS4_23SM90_TMA_LOAD_MULTICASTES1B_vS1C_EENS_8epilogue10collective18CollectiveEpilogueINS1F_23Sm100TmaWarpSpecializedILi2ELi1ELi112ELb1ELb0EEEJSI_NS5_IJNST_ISF_SC_EENST_ISG_SC_EEEEESJ_SK_SJ_SK_NS1F_6fusion15FusionCallbacksIS1J_NS1N_17LinearCombinationISJ_fSJ_fLNS_15FloatRoundStyleE2EEESI_S1M_JEEENS4_5SM1004TMEM4LOAD26SM100_TMEM_LOAD_16dp256b4xES11_NS12_INS13_ILi2ELi4ELi3EEES16_NST_INS5_IJS17_NSA_ILi32EEEEEENS5_IJS1Y_SC_EEEEEEENS4_17SM75_U32x4_LDSM_NENS4_14SM90_TMA_STOREES22_NS4_17SM90_U32x4_STSM_NENS4_39AutoVectorizingCopyWithAssumedAlignmentILi128EEEEEEvvEEEEvNT_6ParamsE --------------------------
	.section	.nv.constant0._ZN7cutlass13device_kernelINS_4gemm6kernel13GemmUniversalIN4cute5tupleIJiiiiEEENS1_10collective13CollectiveMmaINS1_35MainloopSm100TmaUmmaWarpSpecializedILi2ELi2ELi4ENS5_IJNS4_1CILi2EEENSA_ILi1EEESC_EEEEENS5_IJNSA_ILi64EEENSA_ILi224EEENSA_ILi128EEEEEENS_10bfloat16_tENS5_IJlSC_lEEESJ_SK_NS4_8TiledMMAINS4_8MMA_AtomIJNS4_20SM100_MMA_F16BF16_SSISJ_SJ_fLi64ELi224ELNS4_4UMMA5MajorE0ELSP_0ELNSO_7ScaleInE0ELSQ_0EEEEEENS4_6LayoutINS5_IJSC_SC_SC_EEENS5_IJNSA_ILi0EEESV_SV_EEEEENS5_IJNS4_10UnderscoreESY_SY_EEEEENS4_13SM90_TMA_LOADENS4_14ComposedLayoutINS4_7SwizzleILi3ELi4ELi3EEENS4_18smem_ptr_flag_bitsILi16EEENST_INS5_IJNSA_ILi8EEESF_EEENS5_IJSF_SC_EEEEEEEvNS4_8identityENS4_23SM90_TMA_LOAD_MULTICASTES1B_vS1C_EENS_8epilogue10collective18CollectiveEpilogueINS1F_23Sm100TmaWarpSpecializedILi2ELi1ELi112ELb1ELb0EEEJSI_NS5_IJNST_ISF_SC_EENST_ISG_SC_EEEEESJ_SK_SJ_SK_NS1F_6fusion15FusionCallbacksIS1J_NS1N_17LinearCombinationISJ_fSJ_fLNS_15FloatRoundStyleE2EEESI_S1M_JEEENS4_5SM1004TMEM4LOAD26SM100_TMEM_LOAD_16dp256b4xES11_NS12_INS13_ILi2ELi4ELi3EEES16_NST_INS5_IJS17_NSA_ILi32EEEEEENS5_IJS1Y_SC_EEEEEEENS4_17SM75_U32x4_LDSM_NENS4_14SM90_TMA_STOREES22_NS4_17SM90_U32x4_STSM_NENS4_39AutoVectorizingCopyWithAssumedAlignmentILi128EEEEEEvvEEEEvNT_6ParamsE,"a",@progbits
	.sectionflags	@""
	.align	4
.nv.constant0._ZN7cutlass13device_kernelINS_4gemm6kernel13GemmUniversalIN4cute5tupleIJiiiiEEENS1_10collective13CollectiveMmaINS1_35MainloopSm100TmaUmmaWarpSpecializedILi2ELi2ELi4ENS5_IJNS4_1CILi2EEENSA_ILi1EEESC_EEEEENS5_IJNSA_ILi64EEENSA_ILi224EEENSA_ILi128EEEEEENS_10bfloat16_tENS5_IJlSC_lEEESJ_SK_NS4_8TiledMMAINS4_8MMA_AtomIJNS4_20SM100_MMA_F16BF16_SSISJ_SJ_fLi64ELi224ELNS4_4UMMA5MajorE0ELSP_0ELNSO_7ScaleInE0ELSQ_0EEEEEENS4_6LayoutINS5_IJSC_SC_SC_EEENS5_IJNSA_ILi0EEESV_SV_EEEEENS5_IJNS4_10UnderscoreESY_SY_EEEEENS4_13SM90_TMA_LOADENS4_14ComposedLayoutINS4_7SwizzleILi3ELi4ELi3EEENS4_18smem_ptr_flag_bitsILi16EEENST_INS5_IJNSA_ILi8EEESF_EEENS5_IJSF_SC_EEEEEEEvNS4_8identityENS4_23SM90_TMA_LOAD_MULTICASTES1B_vS1C_EENS_8epilogue10collective18CollectiveEpilogueINS1F_23Sm100TmaWarpSpecializedILi2ELi1ELi112ELb1ELb0EEEJSI_NS5_IJNST_ISF_SC_EENST_ISG_SC_EEEEESJ_SK_SJ_SK_NS1F_6fusion15FusionCallbacksIS1J_NS1N_17LinearCombinationISJ_fSJ_fLNS_15FloatRoundStyleE2EEESI_S1M_JEEENS4_5SM1004TMEM4LOAD26SM100_TMEM_LOAD_16dp256b4xES11_NS12_INS13_ILi2ELi4ELi3EEES16_NST_INS5_IJS17_NSA_ILi32EEEEEENS5_IJS1Y_SC_EEEEEEENS4_17SM75_U32x4_LDSM_NENS4_14SM90_TMA_STOREES22_NS4_17SM90_U32x4_STSM_NENS4_39AutoVectorizingCopyWithAssumedAlignmentILi128EEEEEEvvEEEEvNT_6ParamsE:
	.zero		2944


//--------------------- SYMBOLS --------------------------

	.type		.nv.reservedSmem.offset0,@object
	.size		.nv.reservedSmem.offset0,0x4
	.type		.nv.reservedSmem.cap,@object
	.size		.nv.reservedSmem.cap,0x4
	.type		__assertfail,@function
